	.target	sm_90

	.elftype	@"ET_EXEC"


//--------------------- .note.nv.tkinfo           --------------------------
	.section	.note.nv.tkinfo,"",@"SHT_NOTE"
	.sectionflags	@"SHF_NOTE_NV_TKINFO"
	.tkinfo
        /*0018*/ 	.word	0x00000002
        /*0030*/ 	.string	""
        /*0030*/ 	.string	"ptxas"
        /*0030*/ 	.string	"Cuda compilation tools, release 13.0, V13.0.88"
        /*0030*/ 	.string	"Build cuda_13.0.r13.0/compiler.36424714_0"
        /*0030*/ 	.string	"-arch sm_90 -m 64 "



//--------------------- .note.nv.cuinfo           --------------------------
	.section	.note.nv.cuinfo,"",@"SHT_NOTE"
	.sectionflags	@"SHF_NOTE_NV_CUINFO"
        /*0018*/ 	.short	0x0002
        /*001a*/ 	.short	0x005a
        /*001c*/ 	.short	0x0082
	.zero		2


//--------------------- .nv.info                  --------------------------
	.section	.nv.info,"",@"SHT_CUDA_INFO"
	.align	4


	//----- nvinfo : EIATTR_REGCOUNT
	.align		4
        /*0000*/ 	.byte	0x04, 0x2f
        /*0002*/ 	.short	(.L_29 - .L_28)
	.align		4
.L_28:
        /*0004*/ 	.word	index@(_ZN2at6native12cross_kernelIh16OffsetCalculatorILi3EjLb0EElEEviPT_PKS4_S7_T0_T1_S9_S9_)
        /*0008*/ 	.word	0x0000001c


	//----- nvinfo : EIATTR_FRAME_SIZE
	.align		4
.L_29:
        /*000c*/ 	.byte	0x04, 0x11
        /*000e*/ 	.short	(.L_31 - .L_30)
	.align		4
.L_30:
        /*0010*/ 	.word	index@(_ZN2at6native12cross_kernelIh16OffsetCalculatorILi3EjLb0EElEEviPT_PKS4_S7_T0_T1_S9_S9_)
        /*0014*/ 	.word	0x00000000


	//----- nvinfo : EIATTR_REGCOUNT
	.align		4
.L_31:
        /*0018*/ 	.byte	0x04, 0x2f
        /*001a*/ 	.short	(.L_33 - .L_32)
	.align		4
.L_32:
        /*001c*/ 	.word	index@(_ZN2at6native12cross_kernelIh16OffsetCalculatorILi3EjLb0EEiEEviPT_PKS4_S7_T0_T1_S9_S9_)
        /*0020*/ 	.word	0x0000001e


	//----- nvinfo : EIATTR_FRAME_SIZE
	.align		4
.L_33:
        /*0024*/ 	.byte	0x04, 0x11
        /*0026*/ 	.short	(.L_35 - .L_34)
	.align		4
.L_34:
        /*0028*/ 	.word	index@(_ZN2at6native12cross_kernelIh16OffsetCalculatorILi3EjLb0EEiEEviPT_PKS4_S7_T0_T1_S9_S9_)
        /*002c*/ 	.word	0x00000000


	//----- nvinfo : EIATTR_REGCOUNT
	.align		4
.L_35:
        /*0030*/ 	.byte	0x04, 0x2f
        /*0032*/ 	.short	(.L_37 - .L_36)
	.align		4
.L_36:
        /*0034*/ 	.word	index@(_ZN2at6native12cross_kernelIa16OffsetCalculatorILi3EjLb0EElEEviPT_PKS4_S7_T0_T1_S9_S9_)
        /*0038*/ 	.word	0x0000001c


	//----- nvinfo : EIATTR_FRAME_SIZE
	.align		4
.L_37:
        /*003c*/ 	.byte	0x04, 0x11
        /*003e*/ 	.short	(.L_39 - .L_38)
	.align		4
.L_38:
        /*0040*/ 	.word	index@(_ZN2at6native12cross_kernelIa16OffsetCalculatorILi3EjLb0EElEEviPT_PKS4_S7_T0_T1_S9_S9_)
        /*0044*/ 	.word	0x00000000


	//----- nvinfo : EIATTR_REGCOUNT
	.align		4
.L_39:
        /*0048*/ 	.byte	0x04, 0x2f
        /*004a*/ 	.short	(.L_41 - .L_40)
	.align		4
.L_40:
        /*004c*/ 	.word	index@(_ZN2at6native12cross_kernelIa16OffsetCalculatorILi3EjLb0EEiEEviPT_PKS4_S7_T0_T1_S9_S9_)
        /*0050*/ 	.word	0x0000001e


	//----- nvinfo : EIATTR_FRAME_SIZE
	.align		4
.L_41:
        /*0054*/ 	.byte	0x04, 0x11
        /*0056*/ 	.short	(.L_43 - .L_42)
	.align		4
.L_42:
        /*0058*/ 	.word	index@(_ZN2at6native12cross_kernelIa16OffsetCalculatorILi3EjLb0EEiEEviPT_PKS4_S7_T0_T1_S9_S9_)
        /*005c*/ 	.word	0x00000000


	//----- nvinfo : EIATTR_REGCOUNT
	.align		4
.L_43:
        /*0060*/ 	.byte	0x04, 0x2f
        /*0062*/ 	.short	(.L_45 - .L_44)
	.align		4
.L_44:
        /*0064*/ 	.word	index@(_ZN2at6native12cross_kernelIi16OffsetCalculatorILi3EjLb0EElEEviPT_PKS4_S7_T0_T1_S9_S9_)
        /*0068*/ 	.word	0x00000020


	//----- nvinfo : EIATTR_FRAME_SIZE
	.align		4
.L_45:
        /*006c*/ 	.byte	0x04, 0x11
        /*006e*/ 	.short	(.L_47 - .L_46)
	.align		4
.L_46:
        /*0070*/ 	.word	index@(_ZN2at6native12cross_kernelIi16OffsetCalculatorILi3EjLb0EElEEviPT_PKS4_S7_T0_T1_S9_S9_)
        /*0074*/ 	.word	0x00000000


	//----- nvinfo : EIATTR_REGCOUNT
	.align		4
.L_47:
        /*0078*/ 	.byte	0x04, 0x2f
        /*007a*/ 	.short	(.L_49 - .L_48)
	.align		4
.L_48:
        /*007c*/ 	.word	index@(_ZN2at6native12cross_kernelIi16OffsetCalculatorILi3EjLb0EEiEEviPT_PKS4_S7_T0_T1_S9_S9_)
        /*0080*/ 	.word	0x00000020


	//----- nvinfo : EIATTR_FRAME_SIZE
	.align		4
.L_49:
        /*0084*/ 	.byte	0x04, 0x11
        /*0086*/ 	.short	(.L_51 - .L_50)
	.align		4
.L_50:
        /*0088*/ 	.word	index@(_ZN2at6native12cross_kernelIi16OffsetCalculatorILi3EjLb0EEiEEviPT_PKS4_S7_T0_T1_S9_S9_)
        /*008c*/ 	.word	0x00000000


	//----- nvinfo : EIATTR_REGCOUNT
	.align		4
.L_51:
        /*0090*/ 	.byte	0x04, 0x2f
        /*0092*/ 	.short	(.L_53 - .L_52)
	.align		4
.L_52:
        /*0094*/ 	.word	index@(_ZN2at6native12cross_kernelIl16OffsetCalculatorILi3EjLb0EElEEviPT_PKS4_S7_T0_T1_S9_S9_)
        /*0098*/ 	.word	0x00000020


	//----- nvinfo : EIATTR_FRAME_SIZE
	.align		4
.L_53:
        /*009c*/ 	.byte	0x04, 0x11
        /*009e*/ 	.short	(.L_55 - .L_54)
	.align		4
.L_54:
        /*00a0*/ 	.word	index@(_ZN2at6native12cross_kernelIl16OffsetCalculatorILi3EjLb0EElEEviPT_PKS4_S7_T0_T1_S9_S9_)
        /*00a4*/ 	.word	0x00000000


	//----- nvinfo : EIATTR_REGCOUNT
	.align		4
.L_55:
        /*00a8*/ 	.byte	0x04, 0x2f
        /*00aa*/ 	.short	(.L_57 - .L_56)
	.align		4
.L_56:
        /*00ac*/ 	.word	index@(_ZN2at6native12cross_kernelIl16OffsetCalculatorILi3EjLb0EEiEEviPT_PKS4_S7_T0_T1_S9_S9_)
        /*00b0*/ 	.word	0x0000001e


	//----- nvinfo : EIATTR_FRAME_SIZE
	.align		4
.L_57:
        /*00b4*/ 	.byte	0x04, 0x11
        /*00b6*/ 	.short	(.L_59 - .L_58)
	.align		4
.L_58:
        /*00b8*/ 	.word	index@(_ZN2at6native12cross_kernelIl16OffsetCalculatorILi3EjLb0EEiEEviPT_PKS4_S7_T0_T1_S9_S9_)
        /*00bc*/ 	.word	0x00000000


	//----- nvinfo : EIATTR_REGCOUNT
	.align		4
.L_59:
        /*00c0*/ 	.byte	0x04, 0x2f
        /*00c2*/ 	.short	(.L_61 - .L_60)
	.align		4
.L_60:
        /*00c4*/ 	.word	index@(_ZN2at6native12cross_kernelIs16OffsetCalculatorILi3EjLb0EElEEviPT_PKS4_S7_T0_T1_S9_S9_)
        /*00c8*/ 	.word	0x00000020


	//----- nvinfo : EIATTR_FRAME_SIZE
	.align		4
.L_61:
        /*00cc*/ 	.byte	0x04, 0x11
        /*00ce*/ 	.short	(.L_63 - .L_62)
	.align		4
.L_62:
        /*00d0*/ 	.word	index@(_ZN2at6native12cross_kernelIs16OffsetCalculatorILi3EjLb0EElEEviPT_PKS4_S7_T0_T1_S9_S9_)
        /*00d4*/ 	.word	0x00000000


	//----- nvinfo : EIATTR_REGCOUNT
	.align		4
.L_63:
        /*00d8*/ 	.byte	0x04, 0x2f
        /*00da*/ 	.short	(.L_65 - .L_64)
	.align		4
.L_64:
        /*00dc*/ 	.word	index@(_ZN2at6native12cross_kernelIs16OffsetCalculatorILi3EjLb0EEiEEviPT_PKS4_S7_T0_T1_S9_S9_)
        /*00e0*/ 	.word	0x00000020


	//----- nvinfo : EIATTR_FRAME_SIZE
	.align		4
.L_65:
        /*00e4*/ 	.byte	0x04, 0x11
        /*00e6*/ 	.short	(.L_67 - .L_66)
	.align		4
.L_66:
        /*00e8*/ 	.word	index@(_ZN2at6native12cross_kernelIs16OffsetCalculatorILi3EjLb0EEiEEviPT_PKS4_S7_T0_T1_S9_S9_)
        /*00ec*/ 	.word	0x00000000


	//----- nvinfo : EIATTR_REGCOUNT
	.align		4
.L_67:
        /*00f0*/ 	.byte	0x04, 0x2f
        /*00f2*/ 	.short	(.L_69 - .L_68)
	.align		4
.L_68:
        /*00f4*/ 	.word	index@(_ZN2at6native12cross_kernelId16OffsetCalculatorILi3EjLb0EElEEviPT_PKS4_S7_T0_T1_S9_S9_)
        /*00f8*/ 	.word	0x00000020


	//----- nvinfo : EIATTR_FRAME_SIZE
	.align		4
.L_69:
        /*00fc*/ 	.byte	0x04, 0x11
        /*00fe*/ 	.short	(.L_71 - .L_70)
	.align		4
.L_70:
        /*0100*/ 	.word	index@(_ZN2at6native12cross_kernelId16OffsetCalculatorILi3EjLb0EElEEviPT_PKS4_S7_T0_T1_S9_S9_)
        /*0104*/ 	.word	0x00000000


	//----- nvinfo : EIATTR_REGCOUNT
	.align		4
.L_71:
        /*0108*/ 	.byte	0x04, 0x2f
        /*010a*/ 	.short	(.L_73 - .L_72)
	.align		4
.L_72:
        /*010c*/ 	.word	index@(_ZN2at6native12cross_kernelId16OffsetCalculatorILi3EjLb0EEiEEviPT_PKS4_S7_T0_T1_S9_S9_)
        /*0110*/ 	.word	0x00000020


	//----- nvinfo : EIATTR_FRAME_SIZE
	.align		4
.L_73:
        /*0114*/ 	.byte	0x04, 0x11
        /*0116*/ 	.short	(.L_75 - .L_74)
	.align		4
.L_74:
        /*0118*/ 	.word	index@(_ZN2at6native12cross_kernelId16OffsetCalculatorILi3EjLb0EEiEEviPT_PKS4_S7_T0_T1_S9_S9_)
        /*011c*/ 	.word	0x00000000


	//----- nvinfo : EIATTR_REGCOUNT
	.align		4
.L_75:
        /*0120*/ 	.byte	0x04, 0x2f
        /*0122*/ 	.short	(.L_77 - .L_76)
	.align		4
.L_76:
        /*0124*/ 	.word	index@(_ZN2at6native12cross_kernelIf16OffsetCalculatorILi3EjLb0EElEEviPT_PKS4_S7_T0_T1_S9_S9_)
        /*0128*/ 	.word	0x00000020


	//----- nvinfo : EIATTR_FRAME_SIZE
	.align		4
.L_77:
        /*012c*/ 	.byte	0x04, 0x11
        /*012e*/ 	.short	(.L_79 - .L_78)
	.align		4
.L_78:
        /*0130*/ 	.word	index@(_ZN2at6native12cross_kernelIf16OffsetCalculatorILi3EjLb0EElEEviPT_PKS4_S7_T0_T1_S9_S9_)
        /*0134*/ 	.word	0x00000000


	//----- nvinfo : EIATTR_REGCOUNT
	.align		4
.L_79:
        /*0138*/ 	.byte	0x04, 0x2f
        /*013a*/ 	.short	(.L_81 - .L_80)
	.align		4
.L_80:
        /*013c*/ 	.word	index@(_ZN2at6native12cross_kernelIf16OffsetCalculatorILi3EjLb0EEiEEviPT_PKS4_S7_T0_T1_S9_S9_)
        /*0140*/ 	.word	0x00000020


	//----- nvinfo : EIATTR_FRAME_SIZE
	.align		4
.L_81:
        /*0144*/ 	.byte	0x04, 0x11
        /*0146*/ 	.short	(.L_83 - .L_82)
	.align		4
.L_82:
        /*0148*/ 	.word	index@(_ZN2at6native12cross_kernelIf16OffsetCalculatorILi3EjLb0EEiEEviPT_PKS4_S7_T0_T1_S9_S9_)
        /*014c*/ 	.word	0x00000000


	//----- nvinfo : EIATTR_REGCOUNT
	.align		4
.L_83:
        /*0150*/ 	.byte	0x04, 0x2f
        /*0152*/ 	.short	(.L_85 - .L_84)
	.align		4
.L_84:
        /*0154*/ 	.word	index@(_ZN2at6native12cross_kernelIN3c107complexIdEE16OffsetCalculatorILi3EjLb0EElEEviPT_PKS7_SA_T0_T1_SC_SC_)
        /*0158*/ 	.word	0x00000028


	//----- nvinfo : EIATTR_FRAME_SIZE
	.align		4
.L_85:
        /*015c*/ 	.byte	0x04, 0x11
        /*015e*/ 	.short	(.L_87 - .L_86)
	.align		4
.L_86:
        /*0160*/ 	.word	index@(_ZN2at6native12cross_kernelIN3c107complexIdEE16OffsetCalculatorILi3EjLb0EElEEviPT_PKS7_SA_T0_T1_SC_SC_)
        /*0164*/ 	.word	0x00000000


	//----- nvinfo : EIATTR_REGCOUNT
	.align		4
.L_87:
        /*0168*/ 	.byte	0x04, 0x2f
        /*016a*/ 	.short	(.L_89 - .L_88)
	.align		4
.L_88:
        /*016c*/ 	.word	index@(_ZN2at6native12cross_kernelIN3c107complexIdEE16OffsetCalculatorILi3EjLb0EEiEEviPT_PKS7_SA_T0_T1_SC_SC_)
        /*0170*/ 	.word	0x00000026


	//----- nvinfo : EIATTR_FRAME_SIZE
	.align		4
.L_89:
        /*0174*/ 	.byte	0x04, 0x11
        /*0176*/ 	.short	(.L_91 - .L_90)
	.align		4
.L_90:
        /*0178*/ 	.word	index@(_ZN2at6native12cross_kernelIN3c107complexIdEE16OffsetCalculatorILi3EjLb0EEiEEviPT_PKS7_SA_T0_T1_SC_SC_)
        /*017c*/ 	.word	0x00000000


	//----- nvinfo : EIATTR_REGCOUNT
	.align		4
.L_91:
        /*0180*/ 	.byte	0x04, 0x2f
        /*0182*/ 	.short	(.L_93 - .L_92)
	.align		4
.L_92:
        /*0184*/ 	.word	index@(_ZN2at6native12cross_kernelIN3c107complexIfEE16OffsetCalculatorILi3EjLb0EElEEviPT_PKS7_SA_T0_T1_SC_SC_)
        /*0188*/ 	.word	0x0000001c


	//----- nvinfo : EIATTR_FRAME_SIZE
	.align		4
.L_93:
        /*018c*/ 	.byte	0x04, 0x11
        /*018e*/ 	.short	(.L_95 - .L_94)
	.align		4
.L_94:
        /*0190*/ 	.word	index@(_ZN2at6native12cross_kernelIN3c107complexIfEE16OffsetCalculatorILi3EjLb0EElEEviPT_PKS7_SA_T0_T1_SC_SC_)
        /*0194*/ 	.word	0x00000000


	//----- nvinfo : EIATTR_REGCOUNT
	.align		4
.L_95:
        /*0198*/ 	.byte	0x04, 0x2f
        /*019a*/ 	.short	(.L_97 - .L_96)
	.align		4
.L_96:
        /*019c*/ 	.word	index@(_ZN2at6native12cross_kernelIN3c107complexIfEE16OffsetCalculatorILi3EjLb0EEiEEviPT_PKS7_SA_T0_T1_SC_SC_)
        /*01a0*/ 	.word	0x00000020


	//----- nvinfo : EIATTR_FRAME_SIZE
	.align		4
.L_97:
        /*01a4*/ 	.byte	0x04, 0x11
        /*01a6*/ 	.short	(.L_99 - .L_98)
	.align		4
.L_98:
        /*01a8*/ 	.word	index@(_ZN2at6native12cross_kernelIN3c107complexIfEE16OffsetCalculatorILi3EjLb0EEiEEviPT_PKS7_SA_T0_T1_SC_SC_)
        /*01ac*/ 	.word	0x00000000


	//----- nvinfo : EIATTR_REGCOUNT
	.align		4
.L_99:
        /*01b0*/ 	.byte	0x04, 0x2f
        /*01b2*/ 	.short	(.L_101 - .L_100)
	.align		4
.L_100:
        /*01b4*/ 	.word	index@(_ZN2at6native12cross_kernelIN3c104HalfE16OffsetCalculatorILi3EjLb0EElEEviPT_PKS6_S9_T0_T1_SB_SB_)
        /*01b8*/ 	.word	0x0000001e


	//----- nvinfo : EIATTR_FRAME_SIZE
	.align		4
.L_101:
        /*01bc*/ 	.byte	0x04, 0x11
        /*01be*/ 	.short	(.L_103 - .L_102)
	.align		4
.L_102:
        /*01c0*/ 	.word	index@(_ZN2at6native12cross_kernelIN3c104HalfE16OffsetCalculatorILi3EjLb0EElEEviPT_PKS6_S9_T0_T1_SB_SB_)
        /*01c4*/ 	.word	0x00000000


	//----- nvinfo : EIATTR_REGCOUNT
	.align		4
.L_103:
        /*01c8*/ 	.byte	0x04, 0x2f
        /*01ca*/ 	.short	(.L_105 - .L_104)
	.align		4
.L_104:
        /*01cc*/ 	.word	index@(_ZN2at6native12cross_kernelIN3c104HalfE16OffsetCalculatorILi3EjLb0EEiEEviPT_PKS6_S9_T0_T1_SB_SB_)
        /*01d0*/ 	.word	0x00000020


	//----- nvinfo : EIATTR_FRAME_SIZE
	.align		4
.L_105:
        /*01d4*/ 	.byte	0x04, 0x11
        /*01d6*/ 	.short	(.L_107 - .L_106)
	.align		4
.L_106:
        /*01d8*/ 	.word	index@(_ZN2at6native12cross_kernelIN3c104HalfE16OffsetCalculatorILi3EjLb0EEiEEviPT_PKS6_S9_T0_T1_SB_SB_)
        /*01dc*/ 	.word	0x00000000


	//----- nvinfo : EIATTR_REGCOUNT
	.align		4
.L_107:
        /*01e0*/ 	.byte	0x04, 0x2f
        /*01e2*/ 	.short	(.L_109 - .L_108)
	.align		4
.L_108:
        /*01e4*/ 	.word	index@(_ZN2at6native12cross_kernelIN3c108BFloat16E16OffsetCalculatorILi3EjLb0EElEEviPT_PKS6_S9_T0_T1_SB_SB_)
        /*01e8*/ 	.word	0x0000001f


	//----- nvinfo : EIATTR_FRAME_SIZE
	.align		4
.L_109:
        /*01ec*/ 	.byte	0x04, 0x11
        /*01ee*/ 	.short	(.L_111 - .L_110)
	.align		4
.L_110:
        /*01f0*/ 	.word	index@(_ZN2at6native12cross_kernelIN3c108BFloat16E16OffsetCalculatorILi3EjLb0EElEEviPT_PKS6_S9_T0_T1_SB_SB_)
        /*01f4*/ 	.word	0x00000000


	//----- nvinfo : EIATTR_REGCOUNT
	.align		4
.L_111:
        /*01f8*/ 	.byte	0x04, 0x2f
        /*01fa*/ 	.short	(.L_113 - .L_112)
	.align		4
.L_112:
        /*01fc*/ 	.word	index@(_ZN2at6native12cross_kernelIN3c108BFloat16E16OffsetCalculatorILi3EjLb0EEiEEviPT_PKS6_S9_T0_T1_SB_SB_)
        /*0200*/ 	.word	0x00000020


	//----- nvinfo : EIATTR_FRAME_SIZE
	.align		4
.L_113:
        /*0204*/ 	.byte	0x04, 0x11
        /*0206*/ 	.short	(.L_115 - .L_114)
	.align		4
.L_114:
        /*0208*/ 	.word	index@(_ZN2at6native12cross_kernelIN3c108BFloat16E16OffsetCalculatorILi3EjLb0EEiEEviPT_PKS6_S9_T0_T1_SB_SB_)
        /*020c*/ 	.word	0x00000000


	//----- nvinfo : EIATTR_MIN_STACK_SIZE
	.align		4
.L_115:
        /*0210*/ 	.byte	0x04, 0x12
        /*0212*/ 	.short	(.L_117 - .L_116)
	.align		4
.L_116:
        /*0214*/ 	.word	index@(_ZN2at6native12cross_kernelIN3c108BFloat16E16OffsetCalculatorILi3EjLb0EEiEEviPT_PKS6_S9_T0_T1_SB_SB_)
        /*0218*/ 	.word	0x00000000


	//----- nvinfo : EIATTR_MIN_STACK_SIZE
	.align		4
.L_117:
        /*021c*/ 	.byte	0x04, 0x12
        /*021e*/ 	.short	(.L_119 - .L_118)
	.align		4
.L_118:
        /*0220*/ 	.word	index@(_ZN2at6native12cross_kernelIN3c108BFloat16E16OffsetCalculatorILi3EjLb0EElEEviPT_PKS6_S9_T0_T1_SB_SB_)
        /*0224*/ 	.word	0x00000000


	//----- nvinfo : EIATTR_MIN_STACK_SIZE
	.align		4
.L_119:
        /*0228*/ 	.byte	0x04, 0x12
        /*022a*/ 	.short	(.L_121 - .L_120)
	.align		4
.L_120:
        /*022c*/ 	.word	index@(_ZN2at6native12cross_kernelIN3c104HalfE16OffsetCalculatorILi3EjLb0EEiEEviPT_PKS6_S9_T0_T1_SB_SB_)
        /*0230*/ 	.word	0x00000000


	//----- nvinfo : EIATTR_MIN_STACK_SIZE
	.align		4
.L_121:
        /*0234*/ 	.byte	0x04, 0x12
        /*0236*/ 	.short	(.L_123 - .L_122)
	.align		4
.L_122:
        /*0238*/ 	.word	index@(_ZN2at6native12cross_kernelIN3c104HalfE16OffsetCalculatorILi3EjLb0EElEEviPT_PKS6_S9_T0_T1_SB_SB_)
        /*023c*/ 	.word	0x00000000


	//----- nvinfo : EIATTR_MIN_STACK_SIZE
	.align		4
.L_123:
        /*0240*/ 	.byte	0x04, 0x12
        /*0242*/ 	.short	(.L_125 - .L_124)
	.align		4
.L_124:
        /*0244*/ 	.word	index@(_ZN2at6native12cross_kernelIN3c107complexIfEE16OffsetCalculatorILi3EjLb0EEiEEviPT_PKS7_SA_T0_T1_SC_SC_)
        /*0248*/ 	.word	0x00000000


	//----- nvinfo : EIATTR_MIN_STACK_SIZE
	.align		4
.L_125:
        /*024c*/ 	.byte	0x04, 0x12
        /*024e*/ 	.short	(.L_127 - .L_126)
	.align		4
.L_126:
        /*0250*/ 	.word	index@(_ZN2at6native12cross_kernelIN3c107complexIfEE16OffsetCalculatorILi3EjLb0EElEEviPT_PKS7_SA_T0_T1_SC_SC_)
        /*0254*/ 	.word	0x00000000


	//----- nvinfo : EIATTR_MIN_STACK_SIZE
	.align		4
.L_127:
        /*0258*/ 	.byte	0x04, 0x12
        /*025a*/ 	.short	(.L_129 - .L_128)
	.align		4
.L_128:
        /*025c*/ 	.word	index@(_ZN2at6native12cross_kernelIN3c107complexIdEE16OffsetCalculatorILi3EjLb0EEiEEviPT_PKS7_SA_T0_T1_SC_SC_)
        /*0260*/ 	.word	0x00000000


	//----- nvinfo : EIATTR_MIN_STACK_SIZE
	.align		4
.L_129:
        /*0264*/ 	.byte	0x04, 0x12
        /*0266*/ 	.short	(.L_131 - .L_130)
	.align		4
.L_130:
        /*0268*/ 	.word	index@(_ZN2at6native12cross_kernelIN3c107complexIdEE16OffsetCalculatorILi3EjLb0EElEEviPT_PKS7_SA_T0_T1_SC_SC_)
        /*026c*/ 	.word	0x00000000


	//----- nvinfo : EIATTR_MIN_STACK_SIZE
	.align		4
.L_131:
        /*0270*/ 	.byte	0x04, 0x12
        /*0272*/ 	.short	(.L_133 - .L_132)
	.align		4
.L_132:
        /*0274*/ 	.word	index@(_ZN2at6native12cross_kernelIf16OffsetCalculatorILi3EjLb0EEiEEviPT_PKS4_S7_T0_T1_S9_S9_)
        /*0278*/ 	.word	0x00000000


	//----- nvinfo : EIATTR_MIN_STACK_SIZE
	.align		4
.L_133:
        /*027c*/ 	.byte	0x04, 0x12
        /*027e*/ 	.short	(.L_135 - .L_134)
	.align		4
.L_134:
        /*0280*/ 	.word	index@(_ZN2at6native12cross_kernelIf16OffsetCalculatorILi3EjLb0EElEEviPT_PKS4_S7_T0_T1_S9_S9_)
        /*0284*/ 	.word	0x00000000


	//----- nvinfo : EIATTR_MIN_STACK_SIZE
	.align		4
.L_135:
        /*0288*/ 	.byte	0x04, 0x12
        /*028a*/ 	.short	(.L_137 - .L_136)
	.align		4
.L_136:
        /*028c*/ 	.word	index@(_ZN2at6native12cross_kernelId16OffsetCalculatorILi3EjLb0EEiEEviPT_PKS4_S7_T0_T1_S9_S9_)
        /*0290*/ 	.word	0x00000000


	//----- nvinfo : EIATTR_MIN_STACK_SIZE
	.align		4
.L_137:
        /*0294*/ 	.byte	0x04, 0x12
        /*0296*/ 	.short	(.L_139 - .L_138)
	.align		4
.L_138:
        /*0298*/ 	.word	index@(_ZN2at6native12cross_kernelId16OffsetCalculatorILi3EjLb0EElEEviPT_PKS4_S7_T0_T1_S9_S9_)
        /*029c*/ 	.word	0x00000000


	//----- nvinfo : EIATTR_MIN_STACK_SIZE
	.align		4
.L_139:
        /*02a0*/ 	.byte	0x04, 0x12
        /*02a2*/ 	.short	(.L_141 - .L_140)
	.align		4
.L_140:
        /*02a4*/ 	.word	index@(_ZN2at6native12cross_kernelIs16OffsetCalculatorILi3EjLb0EEiEEviPT_PKS4_S7_T0_T1_S9_S9_)
        /*02a8*/ 	.word	0x00000000


	//----- nvinfo : EIATTR_MIN_STACK_SIZE
	.align		4
.L_141:
        /*02ac*/ 	.byte	0x04, 0x12
        /*02ae*/ 	.short	(.L_143 - .L_142)
	.align		4
.L_142:
        /*02b0*/ 	.word	index@(_ZN2at6native12cross_kernelIs16OffsetCalculatorILi3EjLb0EElEEviPT_PKS4_S7_T0_T1_S9_S9_)
        /*02b4*/ 	.word	0x00000000


	//----- nvinfo : EIATTR_MIN_STACK_SIZE
	.align		4
.L_143:
        /*02b8*/ 	.byte	0x04, 0x12
        /*02ba*/ 	.short	(.L_145 - .L_144)
	.align		4
.L_144:
        /*02bc*/ 	.word	index@(_ZN2at6native12cross_kernelIl16OffsetCalculatorILi3EjLb0EEiEEviPT_PKS4_S7_T0_T1_S9_S9_)
        /*02c0*/ 	.word	0x00000000


	//----- nvinfo : EIATTR_MIN_STACK_SIZE
	.align		4
.L_145:
        /*02c4*/ 	.byte	0x04, 0x12
        /*02c6*/ 	.short	(.L_147 - .L_146)
	.align		4
.L_146:
        /*02c8*/ 	.word	index@(_ZN2at6native12cross_kernelIl16OffsetCalculatorILi3EjLb0EElEEviPT_PKS4_S7_T0_T1_S9_S9_)
        /*02cc*/ 	.word	0x00000000


	//----- nvinfo : EIATTR_MIN_STACK_SIZE
	.align		4
.L_147:
        /*02d0*/ 	.byte	0x04, 0x12
        /*02d2*/ 	.short	(.L_149 - .L_148)
	.align		4
.L_148:
        /*02d4*/ 	.word	index@(_ZN2at6native12cross_kernelIi16OffsetCalculatorILi3EjLb0EEiEEviPT_PKS4_S7_T0_T1_S9_S9_)
        /*02d8*/ 	.word	0x00000000


	//----- nvinfo : EIATTR_MIN_STACK_SIZE
	.align		4
.L_149:
        /*02dc*/ 	.byte	0x04, 0x12
        /*02de*/ 	.short	(.L_151 - .L_150)
	.align		4
.L_150:
        /*02e0*/ 	.word	index@(_ZN2at6native12cross_kernelIi16OffsetCalculatorILi3EjLb0EElEEviPT_PKS4_S7_T0_T1_S9_S9_)
        /*02e4*/ 	.word	0x00000000


	//----- nvinfo : EIATTR_MIN_STACK_SIZE
	.align		4
.L_151:
        /*02e8*/ 	.byte	0x04, 0x12
        /*02ea*/ 	.short	(.L_153 - .L_152)
	.align		4
.L_152:
        /*02ec*/ 	.word	index@(_ZN2at6native12cross_kernelIa16OffsetCalculatorILi3EjLb0EEiEEviPT_PKS4_S7_T0_T1_S9_S9_)
        /*02f0*/ 	.word	0x00000000


	//----- nvinfo : EIATTR_MIN_STACK_SIZE
	.align		4
.L_153:
        /*02f4*/ 	.byte	0x04, 0x12
        /*02f6*/ 	.short	(.L_155 - .L_154)
	.align		4
.L_154:
        /*02f8*/ 	.word	index@(_ZN2at6native12cross_kernelIa16OffsetCalculatorILi3EjLb0EElEEviPT_PKS4_S7_T0_T1_S9_S9_)
        /*02fc*/ 	.word	0x00000000


	//----- nvinfo : EIATTR_MIN_STACK_SIZE
	.align		4
.L_155:
        /*0300*/ 	.byte	0x04, 0x12
        /*0302*/ 	.short	(.L_157 - .L_156)
	.align		4
.L_156:
        /*0304*/ 	.word	index@(_ZN2at6native12cross_kernelIh16OffsetCalculatorILi3EjLb0EEiEEviPT_PKS4_S7_T0_T1_S9_S9_)
        /*0308*/ 	.word	0x00000000


	//----- nvinfo : EIATTR_MIN_STACK_SIZE
	.align		4
.L_157:
        /*030c*/ 	.byte	0x04, 0x12
        /*030e*/ 	.short	(.L_159 - .L_158)
	.align		4
.L_158:
        /*0310*/ 	.word	index@(_ZN2at6native12cross_kernelIh16OffsetCalculatorILi3EjLb0EElEEviPT_PKS4_S7_T0_T1_S9_S9_)
        /*0314*/ 	.word	0x00000000
.L_159:


//--------------------- .nv.compat                --------------------------
	.section	.nv.compat,"",@"SHT_CUDA_COMPAT_INFO"
	.align	4
        /*0000*/ 	.byte	0x02, 0x09, 0x00, 0x00, 0x02, 0x02, 0x01, 0x00, 0x02, 0x05, 0x05, 0x00, 0x03, 0x07, 0x01, 0x01
        /*0010*/ 	.byte	0x02, 0x03, 0x00, 0x00, 0x02, 0x06, 0x01, 0x00, 0x04, 0x0b, 0x08, 0x00, 0x00, 0x00, 0x00, 0x00
        /*0020*/ 	.byte	0x00, 0x00, 0x00, 0x00


//--------------------- .nv.info._ZN2at6native12cross_kernelIN3c108BFloat16E16OffsetCalculatorILi3EjLb0EEiEEviPT_PKS6_S9_T0_T1_SB_SB_ --------------------------
	.section	.nv.info._ZN2at6native12cross_kernelIN3c108BFloat16E16OffsetCalculatorILi3EjLb0EEiEEviPT_PKS6_S9_T0_T1_SB_SB_,"",@"SHT_CUDA_INFO"
	.sectionflags	@""
	.align	4


	//----- nvinfo : EIATTR_CUDA_API_VERSION
	.align		4
        /*0000*/ 	.byte	0x04, 0x37
        /*0002*/ 	.short	(.L_161 - .L_160)
.L_160:
        /*0004*/ 	.word	0x00000082


	//----- nvinfo : EIATTR_KPARAM_INFO
	.align		4
.L_161:
        /*0008*/ 	.byte	0x04, 0x17
        /*000a*/ 	.short	(.L_163 - .L_162)
.L_162:
        /*000c*/ 	.word	0x00000000
        /*0010*/ 	.short	0x0007
        /*0012*/ 	.short	0x0284
        /*0014*/ 	.byte	0x00, 0xf0, 0x11, 0x00


	//----- nvinfo : EIATTR_KPARAM_INFO
	.align		4
.L_163:
        /*0018*/ 	.byte	0x04, 0x17
        /*001a*/ 	.short	(.L_165 - .L_164)
.L_164:
        /*001c*/ 	.word	0x00000000
        /*0020*/ 	.short	0x0006
        /*0022*/ 	.short	0x0280
        /*0024*/ 	.byte	0x00, 0xf0, 0x11, 0x00


	//----- nvinfo : EIATTR_KPARAM_INFO
	.align		4
.L_165:
        /*0028*/ 	.byte	0x04, 0x17
        /*002a*/ 	.short	(.L_167 - .L_166)
.L_166:
        /*002c*/ 	.word	0x00000000
        /*0030*/ 	.short	0x0005
        /*0032*/ 	.short	0x027c
        /*0034*/ 	.byte	0x00, 0xf0, 0x11, 0x00


	//----- nvinfo : EIATTR_KPARAM_INFO
	.align		4
.L_167:
        /*0038*/ 	.byte	0x04, 0x17
        /*003a*/ 	.short	(.L_169 - .L_168)
.L_168:
        /*003c*/ 	.word	0x00000000
        /*0040*/ 	.short	0x0004
        /*0042*/ 	.short	0x0020
        /*0044*/ 	.byte	0x00, 0xf0, 0x71, 0x09


	//----- nvinfo : EIATTR_KPARAM_INFO
	.align		4
.L_169:
        /*0048*/ 	.byte	0x04, 0x17
        /*004a*/ 	.short	(.L_171 - .L_170)
.L_170:
        /*004c*/ 	.word	0x00000000
        /*0050*/ 	.short	0x0003
        /*0052*/ 	.short	0x0018
        /*0054*/ 	.byte	0x00, 0xf0, 0x21, 0x00


	//----- nvinfo : EIATTR_KPARAM_INFO
	.align		4
.L_171:
        /*0058*/ 	.byte	0x04, 0x17
        /*005a*/ 	.short	(.L_173 - .L_172)
.L_172:
        /*005c*/ 	.word	0x00000000
        /*0060*/ 	.short	0x0002
        /*0062*/ 	.short	0x0010
        /*0064*/ 	.byte	0x00, 0xf0, 0x21, 0x00


	//----- nvinfo : EIATTR_KPARAM_INFO
	.align		4
.L_173:
        /*0068*/ 	.byte	0x04, 0x17
        /*006a*/ 	.short	(.L_175 - .L_174)
.L_174:
        /*006c*/ 	.word	0x00000000
        /*0070*/ 	.short	0x0001
        /*0072*/ 	.short	0x0008
        /*0074*/ 	.byte	0x00, 0xf0, 0x21, 0x00


	//----- nvinfo : EIATTR_KPARAM_INFO
	.align		4
.L_175:
        /*0078*/ 	.byte	0x04, 0x17
        /*007a*/ 	.short	(.L_177 - .L_176)
.L_176:
        /*007c*/ 	.word	0x00000000
        /*0080*/ 	.short	0x0000
        /*0082*/ 	.short	0x0000
        /*0084*/ 	.byte	0x00, 0xf0, 0x11, 0x00


	//----- nvinfo : EIATTR_SPARSE_MMA_MASK
	.align		4
.L_177:
        /*0088*/ 	.byte	0x03, 0x50
        /*008a*/ 	.short	0x0000


	//----- nvinfo : EIATTR_MAXREG_COUNT
	.align		4
        /*008c*/ 	.byte	0x03, 0x1b
        /*008e*/ 	.short	0x00ff


	//----- nvinfo : EIATTR_MERCURY_ISA_VERSION
	.align		4
        /*0090*/ 	.byte	0x03, 0x5f
        /*0092*/ 	.short	0x0101


	//----- nvinfo : EIATTR_EXIT_INSTR_OFFSETS
	.align		4
        /*0094*/ 	.byte	0x04, 0x1c
        /*0096*/ 	.short	(.L_179 - .L_178)


	//   ....[0]....
.L_178:
        /*0098*/ 	.word	0x000000a0


	//   ....[1]....
        /*009c*/ 	.word	0x00001cb0


	//----- nvinfo : EIATTR_CRS_STACK_SIZE
	.align		4
.L_179:
        /*00a0*/ 	.byte	0x04, 0x1e
        /*00a2*/ 	.short	(.L_181 - .L_180)
.L_180:
        /*00a4*/ 	.word	0x00000000


	//----- nvinfo : EIATTR_CBANK_PARAM_SIZE
	.align		4
.L_181:
        /*00a8*/ 	.byte	0x03, 0x19
        /*00aa*/ 	.short	0x0288


	//----- nvinfo : EIATTR_PARAM_CBANK
	.align		4
        /*00ac*/ 	.byte	0x04, 0x0a
        /*00ae*/ 	.short	(.L_183 - .L_182)
	.align		4
.L_182:
        /*00b0*/ 	.word	index@(.nv.constant0._ZN2at6native12cross_kernelIN3c108BFloat16E16OffsetCalculatorILi3EjLb0EEiEEviPT_PKS6_S9_T0_T1_SB_SB_)
        /*00b4*/ 	.short	0x0210
        /*00b6*/ 	.short	0x0288


	//----- nvinfo : EIATTR_SW_WAR
	.align		4
.L_183:
        /*00b8*/ 	.byte	0x04, 0x36
        /*00ba*/ 	.short	(.L_185 - .L_184)
.L_184:
        /*00bc*/ 	.word	0x00000008
.L_185:


//--------------------- .nv.info._ZN2at6native12cross_kernelIN3c108BFloat16E16OffsetCalculatorILi3EjLb0EElEEviPT_PKS6_S9_T0_T1_SB_SB_ --------------------------
	.section	.nv.info._ZN2at6native12cross_kernelIN3c108BFloat16E16OffsetCalculatorILi3EjLb0EElEEviPT_PKS6_S9_T0_T1_SB_SB_,"",@"SHT_CUDA_INFO"
	.sectionflags	@""
	.align	4


	//----- nvinfo : EIATTR_CUDA_API_VERSION
	.align		4
        /*0000*/ 	.byte	0x04, 0x37
        /*0002*/ 	.short	(.L_187 - .L_186)
.L_186:
        /*0004*/ 	.word	0x00000082


	//----- nvinfo : EIATTR_KPARAM_INFO
	.align		4
.L_187:
        /*0008*/ 	.byte	0x04, 0x17
        /*000a*/ 	.short	(.L_189 - .L_188)
.L_188:
        /*000c*/ 	.word	0x00000000
        /*0010*/ 	.short	0x0007
        /*0012*/ 	.short	0x0290
        /*0014*/ 	.byte	0x00, 0xf0, 0x21, 0x00


	//----- nvinfo : EIATTR_KPARAM_INFO
	.align		4
.L_189:
        /*0018*/ 	.byte	0x04, 0x17
        /*001a*/ 	.short	(.L_191 - .L_190)
.L_190:
        /*001c*/ 	.word	0x00000000
        /*0020*/ 	.short	0x0006
        /*0022*/ 	.short	0x0288
        /*0024*/ 	.byte	0x00, 0xf0, 0x21, 0x00


	//----- nvinfo : EIATTR_KPARAM_INFO
	.align		4
.L_191:
        /*0028*/ 	.byte	0x04, 0x17
        /*002a*/ 	.short	(.L_193 - .L_192)
.L_192:
        /*002c*/ 	.word	0x00000000
        /*0030*/ 	.short	0x0005
        /*0032*/ 	.short	0x0280
        /*0034*/ 	.byte	0x00, 0xf0, 0x21, 0x00


	//----- nvinfo : EIATTR_KPARAM_INFO
	.align		4
.L_193:
        /*0038*/ 	.byte	0x04, 0x17
        /*003a*/ 	.short	(.L_195 - .L_194)
.L_194:
        /*003c*/ 	.word	0x00000000
        /*0040*/ 	.short	0x0004
        /*0042*/ 	.short	0x0020
        /*0044*/ 	.byte	0x00, 0xf0, 0x71, 0x09


	//----- nvinfo : EIATTR_KPARAM_INFO
	.align		4
.L_195:
        /*0048*/ 	.byte	0x04, 0x17
        /*004a*/ 	.short	(.L_197 - .L_196)
.L_196:
        /*004c*/ 	.word	0x00000000
        /*0050*/ 	.short	0x0003
        /*0052*/ 	.short	0x0018
        /*0054*/ 	.byte	0x00, 0xf0, 0x21, 0x00


	//----- nvinfo : EIATTR_KPARAM_INFO
	.align		4
.L_197:
        /*0058*/ 	.byte	0x04, 0x17
        /*005a*/ 	.short	(.L_199 - .L_198)
.L_198:
        /*005c*/ 	.word	0x00000000
        /*0060*/ 	.short	0x0002
        /*0062*/ 	.short	0x0010
        /*0064*/ 	.byte	0x00, 0xf0, 0x21, 0x00


	//----- nvinfo : EIATTR_KPARAM_INFO
	.align		4
.L_199:
        /*0068*/ 	.byte	0x04, 0x17
        /*006a*/ 	.short	(.L_201 - .L_200)
.L_200:
        /*006c*/ 	.word	0x00000000
        /*0070*/ 	.short	0x0001
        /*0072*/ 	.short	0x0008
        /*0074*/ 	.byte	0x00, 0xf0, 0x21, 0x00


	//----- nvinfo : EIATTR_KPARAM_INFO
	.align		4
.L_201:
        /*0078*/ 	.byte	0x04, 0x17
        /*007a*/ 	.short	(.L_203 - .L_202)
.L_202:
        /*007c*/ 	.word	0x00000000
        /*0080*/ 	.short	0x0000
        /*0082*/ 	.short	0x0000
        /*0084*/ 	.byte	0x00, 0xf0, 0x11, 0x00


	//----- nvinfo : EIATTR_SPARSE_MMA_MASK
	.align		4
.L_203:
        /*0088*/ 	.byte	0x03, 0x50
        /*008a*/ 	.short	0x0000


	//----- nvinfo : EIATTR_MAXREG_COUNT
	.align		4
        /*008c*/ 	.byte	0x03, 0x1b
        /*008e*/ 	.short	0x00ff


	//----- nvinfo : EIATTR_MERCURY_ISA_VERSION
	.align		4
        /*0090*/ 	.byte	0x03, 0x5f
        /*0092*/ 	.short	0x0101


	//----- nvinfo : EIATTR_EXIT_INSTR_OFFSETS
	.align		4
        /*0094*/ 	.byte	0x04, 0x1c
        /*0096*/ 	.short	(.L_205 - .L_204)


	//   ....[0]....
.L_204:
        /*0098*/ 	.word	0x000000a0


	//   ....[1]....
        /*009c*/ 	.word	0x00001d80


	//----- nvinfo : EIATTR_CRS_STACK_SIZE
	.align		4
.L_205:
        /*00a0*/ 	.byte	0x04, 0x1e
        /*00a2*/ 	.short	(.L_207 - .L_206)
.L_206:
        /*00a4*/ 	.word	0x00000000


	//----- nvinfo : EIATTR_CBANK_PARAM_SIZE
	.align		4
.L_207:
        /*00a8*/ 	.byte	0x03, 0x19
        /*00aa*/ 	.short	0x0298


	//----- nvinfo : EIATTR_PARAM_CBANK
	.align		4
        /*00ac*/ 	.byte	0x04, 0x0a
        /*00ae*/ 	.short	(.L_209 - .L_208)
	.align		4
.L_208:
        /*00b0*/ 	.word	index@(.nv.constant0._ZN2at6native12cross_kernelIN3c108BFloat16E16OffsetCalculatorILi3EjLb0EElEEviPT_PKS6_S9_T0_T1_SB_SB_)
        /*00b4*/ 	.short	0x0210
        /*00b6*/ 	.short	0x0298


	//----- nvinfo : EIATTR_SW_WAR
	.align		4
.L_209:
        /*00b8*/ 	.byte	0x04, 0x36
        /*00ba*/ 	.short	(.L_211 - .L_210)
.L_210:
        /*00bc*/ 	.word	0x00000008
.L_211:


//--------------------- .nv.info._ZN2at6native12cross_kernelIN3c104HalfE16OffsetCalculatorILi3EjLb0EEiEEviPT_PKS6_S9_T0_T1_SB_SB_ --------------------------
	.section	.nv.info._ZN2at6native12cross_kernelIN3c104HalfE16OffsetCalculatorILi3EjLb0EEiEEviPT_PKS6_S9_T0_T1_SB_SB_,"",@"SHT_CUDA_INFO"
	.sectionflags	@""
	.align	4


	//----- nvinfo : EIATTR_CUDA_API_VERSION
	.align		4
        /*0000*/ 	.byte	0x04, 0x37
        /*0002*/ 	.short	(.L_213 - .L_212)
.L_212:
        /*0004*/ 	.word	0x00000082


	//----- nvinfo : EIATTR_KPARAM_INFO
	.align		4
.L_213:
        /*0008*/ 	.byte	0x04, 0x17
        /*000a*/ 	.short	(.L_215 - .L_214)
.L_214:
        /*000c*/ 	.word	0x00000000
        /*0010*/ 	.short	0x0007
        /*0012*/ 	.short	0x0284
        /*0014*/ 	.byte	0x00, 0xf0, 0x11, 0x00


	//----- nvinfo : EIATTR_KPARAM_INFO
	.align		4
.L_215:
        /*0018*/ 	.byte	0x04, 0x17
        /*001a*/ 	.short	(.L_217 - .L_216)
.L_216:
        /*001c*/ 	.word	0x00000000
        /*0020*/ 	.short	0x0006
        /*0022*/ 	.short	0x0280
        /*0024*/ 	.byte	0x00, 0xf0, 0x11, 0x00


	//----- nvinfo : EIATTR_KPARAM_INFO
	.align		4
.L_217:
        /*0028*/ 	.byte	0x04, 0x17
        /*002a*/ 	.short	(.L_219 - .L_218)
.L_218:
        /*002c*/ 	.word	0x00000000
        /*0030*/ 	.short	0x0005
        /*0032*/ 	.short	0x027c
        /*0034*/ 	.byte	0x00, 0xf0, 0x11, 0x00


	//----- nvinfo : EIATTR_KPARAM_INFO
	.align		4
.L_219:
        /*0038*/ 	.byte	0x04, 0x17
        /*003a*/ 	.short	(.L_221 - .L_220)
.L_220:
        /*003c*/ 	.word	0x00000000
        /*0040*/ 	.short	0x0004
        /*0042*/ 	.short	0x0020
        /*0044*/ 	.byte	0x00, 0xf0, 0x71, 0x09


	//----- nvinfo : EIATTR_KPARAM_INFO
	.align		4
.L_221:
        /*0048*/ 	.byte	0x04, 0x17
        /*004a*/ 	.short	(.L_223 - .L_222)
.L_222:
        /*004c*/ 	.word	0x00000000
        /*0050*/ 	.short	0x0003
        /*0052*/ 	.short	0x0018
        /*0054*/ 	.byte	0x00, 0xf0, 0x21, 0x00


	//----- nvinfo : EIATTR_KPARAM_INFO
	.align		4
.L_223:
        /*0058*/ 	.byte	0x04, 0x17
        /*005a*/ 	.short	(.L_225 - .L_224)
.L_224:
        /*005c*/ 	.word	0x00000000
        /*0060*/ 	.short	0x0002
        /*0062*/ 	.short	0x0010
        /*0064*/ 	.byte	0x00, 0xf0, 0x21, 0x00


	//----- nvinfo : EIATTR_KPARAM_INFO
	.align		4
.L_225:
        /*0068*/ 	.byte	0x04, 0x17
        /*006a*/ 	.short	(.L_227 - .L_226)
.L_226:
        /*006c*/ 	.word	0x00000000
        /*0070*/ 	.short	0x0001
        /*0072*/ 	.short	0x0008
        /*0074*/ 	.byte	0x00, 0xf0, 0x21, 0x00


	//----- nvinfo : EIATTR_KPARAM_INFO
	.align		4
.L_227:
        /*0078*/ 	.byte	0x04, 0x17
        /*007a*/ 	.short	(.L_229 - .L_228)
.L_228:
        /*007c*/ 	.word	0x00000000
        /*0080*/ 	.short	0x0000
        /*0082*/ 	.short	0x0000
        /*0084*/ 	.byte	0x00, 0xf0, 0x11, 0x00


	//----- nvinfo : EIATTR_SPARSE_MMA_MASK
	.align		4
.L_229:
        /*0088*/ 	.byte	0x03, 0x50
        /*008a*/ 	.short	0x0000


	//----- nvinfo : EIATTR_MAXREG_COUNT
	.align		4
        /*008c*/ 	.byte	0x03, 0x1b
        /*008e*/ 	.short	0x00ff


	//----- nvinfo : EIATTR_MERCURY_ISA_VERSION
	.align		4
        /*0090*/ 	.byte	0x03, 0x5f
        /*0092*/ 	.short	0x0101


	//----- nvinfo : EIATTR_EXIT_INSTR_OFFSETS
	.align		4
        /*0094*/ 	.byte	0x04, 0x1c
        /*0096*/ 	.short	(.L_231 - .L_230)


	//   ....[0]....
.L_230:
        /*0098*/ 	.word	0x000000a0


	//   ....[1]....
        /*009c*/ 	.word	0x00001c70


	//----- nvinfo : EIATTR_CRS_STACK_SIZE
	.align		4
.L_231:
        /*00a0*/ 	.byte	0x04, 0x1e
        /*00a2*/ 	.short	(.L_233 - .L_232)
.L_232:
        /*00a4*/ 	.word	0x00000000


	//----- nvinfo : EIATTR_CBANK_PARAM_SIZE
	.align		4
.L_233:
        /*00a8*/ 	.byte	0x03, 0x19
        /*00aa*/ 	.short	0x0288


	//----- nvinfo : EIATTR_PARAM_CBANK
	.align		4
        /*00ac*/ 	.byte	0x04, 0x0a
        /*00ae*/ 	.short	(.L_235 - .L_234)
	.align		4
.L_234:
        /*00b0*/ 	.word	index@(.nv.constant0._ZN2at6native12cross_kernelIN3c104HalfE16OffsetCalculatorILi3EjLb0EEiEEviPT_PKS6_S9_T0_T1_SB_SB_)
        /*00b4*/ 	.short	0x0210
        /*00b6*/ 	.short	0x0288


	//----- nvinfo : EIATTR_SW_WAR
	.align		4
.L_235:
        /*00b8*/ 	.byte	0x04, 0x36
        /*00ba*/ 	.short	(.L_237 - .L_236)
.L_236:
        /*00bc*/ 	.word	0x00000008
.L_237:


//--------------------- .nv.info._ZN2at6native12cross_kernelIN3c104HalfE16OffsetCalculatorILi3EjLb0EElEEviPT_PKS6_S9_T0_T1_SB_SB_ --------------------------
	.section	.nv.info._ZN2at6native12cross_kernelIN3c104HalfE16OffsetCalculatorILi3EjLb0EElEEviPT_PKS6_S9_T0_T1_SB_SB_,"",@"SHT_CUDA_INFO"
	.sectionflags	@""
	.align	4


	//----- nvinfo : EIATTR_CUDA_API_VERSION
	.align		4
        /*0000*/ 	.byte	0x04, 0x37
        /*0002*/ 	.short	(.L_239 - .L_238)
.L_238:
        /*0004*/ 	.word	0x00000082


	//----- nvinfo : EIATTR_KPARAM_INFO
	.align		4
.L_239:
        /*0008*/ 	.byte	0x04, 0x17
        /*000a*/ 	.short	(.L_241 - .L_240)
.L_240:
        /*000c*/ 	.word	0x00000000
        /*0010*/ 	.short	0x0007
        /*0012*/ 	.short	0x0290
        /*0014*/ 	.byte	0x00, 0xf0, 0x21, 0x00


	//----- nvinfo : EIATTR_KPARAM_INFO
	.align		4
.L_241:
        /*0018*/ 	.byte	0x04, 0x17
        /*001a*/ 	.short	(.L_243 - .L_242)
.L_242:
        /*001c*/ 	.word	0x00000000
        /*0020*/ 	.short	0x0006
        /*0022*/ 	.short	0x0288
        /*0024*/ 	.byte	0x00, 0xf0, 0x21, 0x00


	//----- nvinfo : EIATTR_KPARAM_INFO
	.align		4
.L_243:
        /*0028*/ 	.byte	0x04, 0x17
        /*002a*/ 	.short	(.L_245 - .L_244)
.L_244:
        /*002c*/ 	.word	0x00000000
        /*0030*/ 	.short	0x0005
        /*0032*/ 	.short	0x0280
        /*0034*/ 	.byte	0x00, 0xf0, 0x21, 0x00


	//----- nvinfo : EIATTR_KPARAM_INFO
	.align		4
.L_245:
        /*0038*/ 	.byte	0x04, 0x17
        /*003a*/ 	.short	(.L_247 - .L_246)
.L_246:
        /*003c*/ 	.word	0x00000000
        /*0040*/ 	.short	0x0004
        /*0042*/ 	.short	0x0020
        /*0044*/ 	.byte	0x00, 0xf0, 0x71, 0x09


	//----- nvinfo : EIATTR_KPARAM_INFO
	.align		4
.L_247:
        /*0048*/ 	.byte	0x04, 0x17
        /*004a*/ 	.short	(.L_249 - .L_248)
.L_248:
        /*004c*/ 	.word	0x00000000
        /*0050*/ 	.short	0x0003
        /*0052*/ 	.short	0x0018
        /*0054*/ 	.byte	0x00, 0xf0, 0x21, 0x00


	//----- nvinfo : EIATTR_KPARAM_INFO
	.align		4
.L_249:
        /*0058*/ 	.byte	0x04, 0x17
        /*005a*/ 	.short	(.L_251 - .L_250)
.L_250:
        /*005c*/ 	.word	0x00000000
        /*0060*/ 	.short	0x0002
        /*0062*/ 	.short	0x0010
        /*0064*/ 	.byte	0x00, 0xf0, 0x21, 0x00


	//----- nvinfo : EIATTR_KPARAM_INFO
	.align		4
.L_251:
        /*0068*/ 	.byte	0x04, 0x17
        /*006a*/ 	.short	(.L_253 - .L_252)
.L_252:
        /*006c*/ 	.word	0x00000000
        /*0070*/ 	.short	0x0001
        /*0072*/ 	.short	0x0008
        /*0074*/ 	.byte	0x00, 0xf0, 0x21, 0x00


	//----- nvinfo : EIATTR_KPARAM_INFO
	.align		4
.L_253:
        /*0078*/ 	.byte	0x04, 0x17
        /*007a*/ 	.short	(.L_255 - .L_254)
.L_254:
        /*007c*/ 	.word	0x00000000
        /*0080*/ 	.short	0x0000
        /*0082*/ 	.short	0x0000
        /*0084*/ 	.byte	0x00, 0xf0, 0x11, 0x00


	//----- nvinfo : EIATTR_SPARSE_MMA_MASK
	.align		4
.L_255:
        /*0088*/ 	.byte	0x03, 0x50
        /*008a*/ 	.short	0x0000


	//----- nvinfo : EIATTR_MAXREG_COUNT
	.align		4
        /*008c*/ 	.byte	0x03, 0x1b
        /*008e*/ 	.short	0x00ff


	//----- nvinfo : EIATTR_MERCURY_ISA_VERSION
	.align		4
        /*0090*/ 	.byte	0x03, 0x5f
        /*0092*/ 	.short	0x0101


	//----- nvinfo : EIATTR_EXIT_INSTR_OFFSETS
	.align		4
        /*0094*/ 	.byte	0x04, 0x1c
        /*0096*/ 	.short	(.L_257 - .L_256)


	//   ....[0]....
.L_256:
        /*0098*/ 	.word	0x000000a0


	//   ....[1]....
        /*009c*/ 	.word	0x00001d30


	//----- nvinfo : EIATTR_CRS_STACK_SIZE
	.align		4
.L_257:
        /*00a0*/ 	.byte	0x04, 0x1e
        /*00a2*/ 	.short	(.L_259 - .L_258)
.L_258:
        /*00a4*/ 	.word	0x00000000


	//----- nvinfo : EIATTR_CBANK_PARAM_SIZE
	.align		4
.L_259:
        /*00a8*/ 	.byte	0x03, 0x19
        /*00aa*/ 	.short	0x0298


	//----- nvinfo : EIATTR_PARAM_CBANK
	.align		4
        /*00ac*/ 	.byte	0x04, 0x0a
        /*00ae*/ 	.short	(.L_261 - .L_260)
	.align		4
.L_260:
        /*00b0*/ 	.word	index@(.nv.constant0._ZN2at6native12cross_kernelIN3c104HalfE16OffsetCalculatorILi3EjLb0EElEEviPT_PKS6_S9_T0_T1_SB_SB_)
        /*00b4*/ 	.short	0x0210
        /*00b6*/ 	.short	0x0298


	//----- nvinfo : EIATTR_SW_WAR
	.align		4
.L_261:
        /*00b8*/ 	.byte	0x04, 0x36
        /*00ba*/ 	.short	(.L_263 - .L_262)
.L_262:
        /*00bc*/ 	.word	0x00000008
.L_263:


//--------------------- .nv.info._ZN2at6native12cross_kernelIN3c107complexIfEE16OffsetCalculatorILi3EjLb0EEiEEviPT_PKS7_SA_T0_T1_SC_SC_ --------------------------
	.section	.nv.info._ZN2at6native12cross_kernelIN3c107complexIfEE16OffsetCalculatorILi3EjLb0EEiEEviPT_PKS7_SA_T0_T1_SC_SC_,"",@"SHT_CUDA_INFO"
	.sectionflags	@""
	.align	4


	//----- nvinfo : EIATTR_CUDA_API_VERSION
	.align		4
        /*0000*/ 	.byte	0x04, 0x37
        /*0002*/ 	.short	(.L_265 - .L_264)
.L_264:
        /*0004*/ 	.word	0x00000082


	//----- nvinfo : EIATTR_KPARAM_INFO
	.align		4
.L_265:
        /*0008*/ 	.byte	0x04, 0x17
        /*000a*/ 	.short	(.L_267 - .L_266)
.L_266:
        /*000c*/ 	.word	0x00000000
        /*0010*/ 	.short	0x0007
        /*0012*/ 	.short	0x0284
        /*0014*/ 	.byte	0x00, 0xf0, 0x11, 0x00


	//----- nvinfo : EIATTR_KPARAM_INFO
	.align		4
.L_267:
        /*0018*/ 	.byte	0x04, 0x17
        /*001a*/ 	.short	(.L_269 - .L_268)
.L_268:
        /*001c*/ 	.word	0x00000000
        /*0020*/ 	.short	0x0006
        /*0022*/ 	.short	0x0280
        /*0024*/ 	.byte	0x00, 0xf0, 0x11, 0x00


	//----- nvinfo : EIATTR_KPARAM_INFO
	.align		4
.L_269:
        /*0028*/ 	.byte	0x04, 0x17
        /*002a*/ 	.short	(.L_271 - .L_270)
.L_270:
        /*002c*/ 	.word	0x00000000
        /*0030*/ 	.short	0x0005
        /*0032*/ 	.short	0x027c
        /*0034*/ 	.byte	0x00, 0xf0, 0x11, 0x00


	//----- nvinfo : EIATTR_KPARAM_INFO
	.align		4
.L_271:
        /*0038*/ 	.byte	0x04, 0x17
        /*003a*/ 	.short	(.L_273 - .L_272)
.L_272:
        /*003c*/ 	.word	0x00000000
        /*0040*/ 	.short	0x0004
        /*0042*/ 	.short	0x0020
        /*0044*/ 	.byte	0x00, 0xf0, 0x71, 0x09


	//----- nvinfo : EIATTR_KPARAM_INFO
	.align		4
.L_273:
        /*0048*/ 	.byte	0x04, 0x17
        /*004a*/ 	.short	(.L_275 - .L_274)
.L_274:
        /*004c*/ 	.word	0x00000000
        /*0050*/ 	.short	0x0003
        /*0052*/ 	.short	0x0018
        /*0054*/ 	.byte	0x00, 0xf0, 0x21, 0x00


	//----- nvinfo : EIATTR_KPARAM_INFO
	.align		4
.L_275:
        /*0058*/ 	.byte	0x04, 0x17
        /*005a*/ 	.short	(.L_277 - .L_276)
.L_276:
        /*005c*/ 	.word	0x00000000
        /*0060*/ 	.short	0x0002
        /*0062*/ 	.short	0x0010
        /*0064*/ 	.byte	0x00, 0xf0, 0x21, 0x00


	//----- nvinfo : EIATTR_KPARAM_INFO
	.align		4
.L_277:
        /*0068*/ 	.byte	0x04, 0x17
        /*006a*/ 	.short	(.L_279 - .L_278)
.L_278:
        /*006c*/ 	.word	0x00000000
        /*0070*/ 	.short	0x0001
        /*0072*/ 	.short	0x0008
        /*0074*/ 	.byte	0x00, 0xf0, 0x21, 0x00


	//----- nvinfo : EIATTR_KPARAM_INFO
	.align		4
.L_279:
        /*0078*/ 	.byte	0x04, 0x17
        /*007a*/ 	.short	(.L_281 - .L_280)
.L_280:
        /*007c*/ 	.word	0x00000000
        /*0080*/ 	.short	0x0000
        /*0082*/ 	.short	0x0000
        /*0084*/ 	.byte	0x00, 0xf0, 0x11, 0x00


	//----- nvinfo : EIATTR_SPARSE_MMA_MASK
	.align		4
.L_281:
        /*0088*/ 	.byte	0x03, 0x50
        /*008a*/ 	.short	0x0000


	//----- nvinfo : EIATTR_MAXREG_COUNT
	.align		4
        /*008c*/ 	.byte	0x03, 0x1b
        /*008e*/ 	.short	0x00ff


	//----- nvinfo : EIATTR_MERCURY_ISA_VERSION
	.align		4
        /*0090*/ 	.byte	0x03, 0x5f
        /*0092*/ 	.short	0x0101


	//----- nvinfo : EIATTR_EXIT_INSTR_OFFSETS
	.align		4
        /*0094*/ 	.byte	0x04, 0x1c
        /*0096*/ 	.short	(.L_283 - .L_282)


	//   ....[0]....
.L_282:
        /*0098*/ 	.word	0x000000a0


	//   ....[1]....
        /*009c*/ 	.word	0x00001ca0


	//----- nvinfo : EIATTR_CRS_STACK_SIZE
	.align		4
.L_283:
        /*00a0*/ 	.byte	0x04, 0x1e
        /*00a2*/ 	.short	(.L_285 - .L_284)
.L_284:
        /*00a4*/ 	.word	0x00000000


	//----- nvinfo : EIATTR_CBANK_PARAM_SIZE
	.align		4
.L_285:
        /*00a8*/ 	.byte	0x03, 0x19
        /*00aa*/ 	.short	0x0288


	//----- nvinfo : EIATTR_PARAM_CBANK
	.align		4
        /*00ac*/ 	.byte	0x04, 0x0a
        /*00ae*/ 	.short	(.L_287 - .L_286)
	.align		4
.L_286:
        /*00b0*/ 	.word	index@(.nv.constant0._ZN2at6native12cross_kernelIN3c107complexIfEE16OffsetCalculatorILi3EjLb0EEiEEviPT_PKS7_SA_T0_T1_SC_SC_)
        /*00b4*/ 	.short	0x0210
        /*00b6*/ 	.short	0x0288


	//----- nvinfo : EIATTR_SW_WAR
	.align		4
.L_287:
        /*00b8*/ 	.byte	0x04, 0x36
        /*00ba*/ 	.short	(.L_289 - .L_288)
.L_288:
        /*00bc*/ 	.word	0x00000008
.L_289:


//--------------------- .nv.info._ZN2at6native12cross_kernelIN3c107complexIfEE16OffsetCalculatorILi3EjLb0EElEEviPT_PKS7_SA_T0_T1_SC_SC_ --------------------------
	.section	.nv.info._ZN2at6native12cross_kernelIN3c107complexIfEE16OffsetCalculatorILi3EjLb0EElEEviPT_PKS7_SA_T0_T1_SC_SC_,"",@"SHT_CUDA_INFO"
	.sectionflags	@""
	.align	4


	//----- nvinfo : EIATTR_CUDA_API_VERSION
	.align		4
        /*0000*/ 	.byte	0x04, 0x37
        /*0002*/ 	.short	(.L_291 - .L_290)
.L_290:
        /*0004*/ 	.word	0x00000082


	//----- nvinfo : EIATTR_KPARAM_INFO
	.align		4
.L_291:
        /*0008*/ 	.byte	0x04, 0x17
        /*000a*/ 	.short	(.L_293 - .L_292)
.L_292:
        /*000c*/ 	.word	0x00000000
        /*0010*/ 	.short	0x0007
        /*0012*/ 	.short	0x0290
        /*0014*/ 	.byte	0x00, 0xf0, 0x21, 0x00


	//----- nvinfo : EIATTR_KPARAM_INFO
	.align		4
.L_293:
        /*0018*/ 	.byte	0x04, 0x17
        /*001a*/ 	.short	(.L_295 - .L_294)
.L_294:
        /*001c*/ 	.word	0x00000000
        /*0020*/ 	.short	0x0006
        /*0022*/ 	.short	0x0288
        /*0024*/ 	.byte	0x00, 0xf0, 0x21, 0x00


	//----- nvinfo : EIATTR_KPARAM_INFO
	.align		4
.L_295:
        /*0028*/ 	.byte	0x04, 0x17
        /*002a*/ 	.short	(.L_297 - .L_296)
.L_296:
        /*002c*/ 	.word	0x00000000
        /*0030*/ 	.short	0x0005
        /*0032*/ 	.short	0x0280
        /*0034*/ 	.byte	0x00, 0xf0, 0x21, 0x00


	//----- nvinfo : EIATTR_KPARAM_INFO
	.align		4
.L_297:
        /*0038*/ 	.byte	0x04, 0x17
        /*003a*/ 	.short	(.L_299 - .L_298)
.L_298:
        /*003c*/ 	.word	0x00000000
        /*0040*/ 	.short	0x0004
        /*0042*/ 	.short	0x0020
        /*0044*/ 	.byte	0x00, 0xf0, 0x71, 0x09


	//----- nvinfo : EIATTR_KPARAM_INFO
	.align		4
.L_299:
        /*0048*/ 	.byte	0x04, 0x17
        /*004a*/ 	.short	(.L_301 - .L_300)
.L_300:
        /*004c*/ 	.word	0x00000000
        /*0050*/ 	.short	0x0003
        /*0052*/ 	.short	0x0018
        /*0054*/ 	.byte	0x00, 0xf0, 0x21, 0x00


	//----- nvinfo : EIATTR_KPARAM_INFO
	.align		4
.L_301:
        /*0058*/ 	.byte	0x04, 0x17
        /*005a*/ 	.short	(.L_303 - .L_302)
.L_302:
        /*005c*/ 	.word	0x00000000
        /*0060*/ 	.short	0x0002
        /*0062*/ 	.short	0x0010
        /*0064*/ 	.byte	0x00, 0xf0, 0x21, 0x00


	//----- nvinfo : EIATTR_KPARAM_INFO
	.align		4
.L_303:
        /*0068*/ 	.byte	0x04, 0x17
        /*006a*/ 	.short	(.L_305 - .L_304)
.L_304:
        /*006c*/ 	.word	0x00000000
        /*0070*/ 	.short	0x0001
        /*0072*/ 	.short	0x0008
        /*0074*/ 	.byte	0x00, 0xf0, 0x21, 0x00


	//----- nvinfo : EIATTR_KPARAM_INFO
	.align		4
.L_305:
        /*0078*/ 	.byte	0x04, 0x17
        /*007a*/ 	.short	(.L_307 - .L_306)
.L_306:
        /*007c*/ 	.word	0x00000000
        /*0080*/ 	.short	0x0000
        /*0082*/ 	.short	0x0000
        /*0084*/ 	.byte	0x00, 0xf0, 0x11, 0x00


	//----- nvinfo : EIATTR_SPARSE_MMA_MASK
	.align		4
.L_307:
        /*0088*/ 	.byte	0x03, 0x50
        /*008a*/ 	.short	0x0000


	//----- nvinfo : EIATTR_MAXREG_COUNT
	.align		4
        /*008c*/ 	.byte	0x03, 0x1b
        /*008e*/ 	.short	0x00ff


	//----- nvinfo : EIATTR_MERCURY_ISA_VERSION
	.align		4
        /*0090*/ 	.byte	0x03, 0x5f
        /*0092*/ 	.short	0x0101


	//----- nvinfo : EIATTR_EXIT_INSTR_OFFSETS
	.align		4
        /*0094*/ 	.byte	0x04, 0x1c
        /*0096*/ 	.short	(.L_309 - .L_308)


	//   ....[0]....
.L_308:
        /*0098*/ 	.word	0x000000b0


	//   ....[1]....
        /*009c*/ 	.word	0x00001d10


	//----- nvinfo : EIATTR_CRS_STACK_SIZE
	.align		4
.L_309:
        /*00a0*/ 	.byte	0x04, 0x1e
        /*00a2*/ 	.short	(.L_311 - .L_310)
.L_310:
        /*00a4*/ 	.word	0x00000000


	//----- nvinfo : EIATTR_CBANK_PARAM_SIZE
	.align		4
.L_311:
        /*00a8*/ 	.byte	0x03, 0x19
        /*00aa*/ 	.short	0x0298


	//----- nvinfo : EIATTR_PARAM_CBANK
	.align		4
        /*00ac*/ 	.byte	0x04, 0x0a
        /*00ae*/ 	.short	(.L_313 - .L_312)
	.align		4
.L_312:
        /*00b0*/ 	.word	index@(.nv.constant0._ZN2at6native12cross_kernelIN3c107complexIfEE16OffsetCalculatorILi3EjLb0EElEEviPT_PKS7_SA_T0_T1_SC_SC_)
        /*00b4*/ 	.short	0x0210
        /*00b6*/ 	.short	0x0298


	//----- nvinfo : EIATTR_SW_WAR
	.align		4
.L_313:
        /*00b8*/ 	.byte	0x04, 0x36
        /*00ba*/ 	.short	(.L_315 - .L_314)
.L_314:
        /*00bc*/ 	.word	0x00000008
.L_315:


//--------------------- .nv.info._ZN2at6native12cross_kernelIN3c107complexIdEE16OffsetCalculatorILi3EjLb0EEiEEviPT_PKS7_SA_T0_T1_SC_SC_ --------------------------
	.section	.nv.info._ZN2at6native12cross_kernelIN3c107complexIdEE16OffsetCalculatorILi3EjLb0EEiEEviPT_PKS7_SA_T0_T1_SC_SC_,"",@"SHT_CUDA_INFO"
	.sectionflags	@""
	.align	4


	//----- nvinfo : EIATTR_CUDA_API_VERSION
	.align		4
        /*0000*/ 	.byte	0x04, 0x37
        /*0002*/ 	.short	(.L_317 - .L_316)
.L_316:
        /*0004*/ 	.word	0x00000082


	//----- nvinfo : EIATTR_KPARAM_INFO
	.align		4
.L_317:
        /*0008*/ 	.byte	0x04, 0x17
        /*000a*/ 	.short	(.L_319 - .L_318)
.L_318:
        /*000c*/ 	.word	0x00000000
        /*0010*/ 	.short	0x0007
        /*0012*/ 	.short	0x0284
        /*0014*/ 	.byte	0x00, 0xf0, 0x11, 0x00


	//----- nvinfo : EIATTR_KPARAM_INFO
	.align		4
.L_319:
        /*0018*/ 	.byte	0x04, 0x17
        /*001a*/ 	.short	(.L_321 - .L_320)
.L_320:
        /*001c*/ 	.word	0x00000000
        /*0020*/ 	.short	0x0006
        /*0022*/ 	.short	0x0280
        /*0024*/ 	.byte	0x00, 0xf0, 0x11, 0x00


	//----- nvinfo : EIATTR_KPARAM_INFO
	.align		4
.L_321:
        /*0028*/ 	.byte	0x04, 0x17
        /*002a*/ 	.short	(.L_323 - .L_322)
.L_322:
        /*002c*/ 	.word	0x00000000
        /*0030*/ 	.short	0x0005
        /*0032*/ 	.short	0x027c
        /*0034*/ 	.byte	0x00, 0xf0, 0x11, 0x00


	//----- nvinfo : EIATTR_KPARAM_INFO
	.align		4
.L_323:
        /*0038*/ 	.byte	0x04, 0x17
        /*003a*/ 	.short	(.L_325 - .L_324)
.L_324:
        /*003c*/ 	.word	0x00000000
        /*0040*/ 	.short	0x0004
        /*0042*/ 	.short	0x0020
        /*0044*/ 	.byte	0x00, 0xf0, 0x71, 0x09


	//----- nvinfo : EIATTR_KPARAM_INFO
	.align		4
.L_325:
        /*0048*/ 	.byte	0x04, 0x17
        /*004a*/ 	.short	(.L_327 - .L_326)
.L_326:
        /*004c*/ 	.word	0x00000000
        /*0050*/ 	.short	0x0003
        /*0052*/ 	.short	0x0018
        /*0054*/ 	.byte	0x00, 0xf0, 0x21, 0x00


	//----- nvinfo : EIATTR_KPARAM_INFO
	.align		4
.L_327:
        /*0058*/ 	.byte	0x04, 0x17
        /*005a*/ 	.short	(.L_329 - .L_328)
.L_328:
        /*005c*/ 	.word	0x00000000
        /*0060*/ 	.short	0x0002
        /*0062*/ 	.short	0x0010
        /*0064*/ 	.byte	0x00, 0xf0, 0x21, 0x00


	//----- nvinfo : EIATTR_KPARAM_INFO
	.align		4
.L_329:
        /*0068*/ 	.byte	0x04, 0x17
        /*006a*/ 	.short	(.L_331 - .L_330)
.L_330:
        /*006c*/ 	.word	0x00000000
        /*0070*/ 	.short	0x0001
        /*0072*/ 	.short	0x0008
        /*0074*/ 	.byte	0x00, 0xf0, 0x21, 0x00


	//----- nvinfo : EIATTR_KPARAM_INFO
	.align		4
.L_331:
        /*0078*/ 	.byte	0x04, 0x17
        /*007a*/ 	.short	(.L_333 - .L_332)
.L_332:
        /*007c*/ 	.word	0x00000000
        /*0080*/ 	.short	0x0000
        /*0082*/ 	.short	0x0000
        /*0084*/ 	.byte	0x00, 0xf0, 0x11, 0x00


	//----- nvinfo : EIATTR_SPARSE_MMA_MASK
	.align		4
.L_333:
        /*0088*/ 	.byte	0x03, 0x50
        /*008a*/ 	.short	0x0000


	//----- nvinfo : EIATTR_MAXREG_COUNT
	.align		4
        /*008c*/ 	.byte	0x03, 0x1b
        /*008e*/ 	.short	0x00ff


	//----- nvinfo : EIATTR_MERCURY_ISA_VERSION
	.align		4
        /*0090*/ 	.byte	0x03, 0x5f
        /*0092*/ 	.short	0x0101


	//----- nvinfo : EIATTR_EXIT_INSTR_OFFSETS
	.align		4
        /*0094*/ 	.byte	0x04, 0x1c
        /*0096*/ 	.short	(.L_335 - .L_334)


	//   ....[0]....
.L_334:
        /*0098*/ 	.word	0x000000b0


	//   ....[1]....
        /*009c*/ 	.word	0x00001cf0


	//----- nvinfo : EIATTR_CRS_STACK_SIZE
	.align		4
.L_335:
        /*00a0*/ 	.byte	0x04, 0x1e
        /*00a2*/ 	.short	(.L_337 - .L_336)
.L_336:
        /*00a4*/ 	.word	0x00000000


	//----- nvinfo : EIATTR_CBANK_PARAM_SIZE
	.align		4
.L_337:
        /*00a8*/ 	.byte	0x03, 0x19
        /*00aa*/ 	.short	0x0288


	//----- nvinfo : EIATTR_PARAM_CBANK
	.align		4
        /*00ac*/ 	.byte	0x04, 0x0a
        /*00ae*/ 	.short	(.L_339 - .L_338)
	.align		4
.L_338:
        /*00b0*/ 	.word	index@(.nv.constant0._ZN2at6native12cross_kernelIN3c107complexIdEE16OffsetCalculatorILi3EjLb0EEiEEviPT_PKS7_SA_T0_T1_SC_SC_)
        /*00b4*/ 	.short	0x0210
        /*00b6*/ 	.short	0x0288


	//----- nvinfo : EIATTR_SW_WAR
	.align		4
.L_339:
        /*00b8*/ 	.byte	0x04, 0x36
        /*00ba*/ 	.short	(.L_341 - .L_340)
.L_340:
        /*00bc*/ 	.word	0x00000008
.L_341:


//--------------------- .nv.info._ZN2at6native12cross_kernelIN3c107complexIdEE16OffsetCalculatorILi3EjLb0EElEEviPT_PKS7_SA_T0_T1_SC_SC_ --------------------------
	.section	.nv.info._ZN2at6native12cross_kernelIN3c107complexIdEE16OffsetCalculatorILi3EjLb0EElEEviPT_PKS7_SA_T0_T1_SC_SC_,"",@"SHT_CUDA_INFO"
	.sectionflags	@""
	.align	4


	//----- nvinfo : EIATTR_CUDA_API_VERSION
	.align		4
        /*0000*/ 	.byte	0x04, 0x37
        /*0002*/ 	.short	(.L_343 - .L_342)
.L_342:
        /*0004*/ 	.word	0x00000082


	//----- nvinfo : EIATTR_KPARAM_INFO
	.align		4
.L_343:
        /*0008*/ 	.byte	0x04, 0x17
        /*000a*/ 	.short	(.L_345 - .L_344)
.L_344:
        /*000c*/ 	.word	0x00000000
        /*0010*/ 	.short	0x0007
        /*0012*/ 	.short	0x0290
        /*0014*/ 	.byte	0x00, 0xf0, 0x21, 0x00


	//----- nvinfo : EIATTR_KPARAM_INFO
	.align		4
.L_345:
        /*0018*/ 	.byte	0x04, 0x17
        /*001a*/ 	.short	(.L_347 - .L_346)
.L_346:
        /*001c*/ 	.word	0x00000000
        /*0020*/ 	.short	0x0006
        /*0022*/ 	.short	0x0288
        /*0024*/ 	.byte	0x00, 0xf0, 0x21, 0x00


	//----- nvinfo : EIATTR_KPARAM_INFO
	.align		4
.L_347:
        /*0028*/ 	.byte	0x04, 0x17
        /*002a*/ 	.short	(.L_349 - .L_348)
.L_348:
        /*002c*/ 	.word	0x00000000
        /*0030*/ 	.short	0x0005
        /*0032*/ 	.short	0x0280
        /*0034*/ 	.byte	0x00, 0xf0, 0x21, 0x00


	//----- nvinfo : EIATTR_KPARAM_INFO
	.align		4
.L_349:
        /*0038*/ 	.byte	0x04, 0x17
        /*003a*/ 	.short	(.L_351 - .L_350)
.L_350:
        /*003c*/ 	.word	0x00000000
        /*0040*/ 	.short	0x0004
        /*0042*/ 	.short	0x0020
        /*0044*/ 	.byte	0x00, 0xf0, 0x71, 0x09


	//----- nvinfo : EIATTR_KPARAM_INFO
	.align		4
.L_351:
        /*0048*/ 	.byte	0x04, 0x17
        /*004a*/ 	.short	(.L_353 - .L_352)
.L_352:
        /*004c*/ 	.word	0x00000000
        /*0050*/ 	.short	0x0003
        /*0052*/ 	.short	0x0018
        /*0054*/ 	.byte	0x00, 0xf0, 0x21, 0x00


	//----- nvinfo : EIATTR_KPARAM_INFO
	.align		4
.L_353:
        /*0058*/ 	.byte	0x04, 0x17
        /*005a*/ 	.short	(.L_355 - .L_354)
.L_354:
        /*005c*/ 	.word	0x00000000
        /*0060*/ 	.short	0x0002
        /*0062*/ 	.short	0x0010
        /*0064*/ 	.byte	0x00, 0xf0, 0x21, 0x00


	//----- nvinfo : EIATTR_KPARAM_INFO
	.align		4
.L_355:
        /*0068*/ 	.byte	0x04, 0x17
        /*006a*/ 	.short	(.L_357 - .L_356)
.L_356:
        /*006c*/ 	.word	0x00000000
        /*0070*/ 	.short	0x0001
        /*0072*/ 	.short	0x0008
        /*0074*/ 	.byte	0x00, 0xf0, 0x21, 0x00


	//----- nvinfo : EIATTR_KPARAM_INFO
	.align		4
.L_357:
        /*0078*/ 	.byte	0x04, 0x17
        /*007a*/ 	.short	(.L_359 - .L_358)
.L_358:
        /*007c*/ 	.word	0x00000000
        /*0080*/ 	.short	0x0000
        /*0082*/ 	.short	0x0000
        /*0084*/ 	.byte	0x00, 0xf0, 0x11, 0x00


	//----- nvinfo : EIATTR_SPARSE_MMA_MASK
	.align		4
.L_359:
        /*0088*/ 	.byte	0x03, 0x50
        /*008a*/ 	.short	0x0000


	//----- nvinfo : EIATTR_MAXREG_COUNT
	.align		4
        /*008c*/ 	.byte	0x03, 0x1b
        /*008e*/ 	.short	0x00ff


	//----- nvinfo : EIATTR_MERCURY_ISA_VERSION
	.align		4
        /*0090*/ 	.byte	0x03, 0x5f
        /*0092*/ 	.short	0x0101


	//----- nvinfo : EIATTR_EXIT_INSTR_OFFSETS
	.align		4
        /*0094*/ 	.byte	0x04, 0x1c
        /*0096*/ 	.short	(.L_361 - .L_360)


	//   ....[0]....
.L_360:
        /*0098*/ 	.word	0x000000b0


	//   ....[1]....
        /*009c*/ 	.word	0x00001d10


	//----- nvinfo : EIATTR_CRS_STACK_SIZE
	.align		4
.L_361:
        /*00a0*/ 	.byte	0x04, 0x1e
        /*00a2*/ 	.short	(.L_363 - .L_362)
.L_362:
        /*00a4*/ 	.word	0x00000000


	//----- nvinfo : EIATTR_CBANK_PARAM_SIZE
	.align		4
.L_363:
        /*00a8*/ 	.byte	0x03, 0x19
        /*00aa*/ 	.short	0x0298


	//----- nvinfo : EIATTR_PARAM_CBANK
	.align		4
        /*00ac*/ 	.byte	0x04, 0x0a
        /*00ae*/ 	.short	(.L_365 - .L_364)
	.align		4
.L_364:
        /*00b0*/ 	.word	index@(.nv.constant0._ZN2at6native12cross_kernelIN3c107complexIdEE16OffsetCalculatorILi3EjLb0EElEEviPT_PKS7_SA_T0_T1_SC_SC_)
        /*00b4*/ 	.short	0x0210
        /*00b6*/ 	.short	0x0298


	//----- nvinfo : EIATTR_SW_WAR
	.align		4
.L_365:
        /*00b8*/ 	.byte	0x04, 0x36
        /*00ba*/ 	.short	(.L_367 - .L_366)
.L_366:
        /*00bc*/ 	.word	0x00000008
.L_367:


//--------------------- .nv.info._ZN2at6native12cross_kernelIf16OffsetCalculatorILi3EjLb0EEiEEviPT_PKS4_S7_T0_T1_S9_S9_ --------------------------
	.section	.nv.info._ZN2at6native12cross_kernelIf16OffsetCalculatorILi3EjLb0EEiEEviPT_PKS4_S7_T0_T1_S9_S9_,"",@"SHT_CUDA_INFO"
	.sectionflags	@""
	.align	4


	//----- nvinfo : EIATTR_CUDA_API_VERSION
	.align		4
        /*0000*/ 	.byte	0x04, 0x37
        /*0002*/ 	.short	(.L_369 - .L_368)
.L_368:
        /*0004*/ 	.word	0x00000082


	//----- nvinfo : EIATTR_KPARAM_INFO
	.align		4
.L_369:
        /*0008*/ 	.byte	0x04, 0x17
        /*000a*/ 	.short	(.L_371 - .L_370)
.L_370:
        /*000c*/ 	.word	0x00000000
        /*0010*/ 	.short	0x0007
        /*0012*/ 	.short	0x0284
        /*0014*/ 	.byte	0x00, 0xf0, 0x11, 0x00


	//----- nvinfo : EIATTR_KPARAM_INFO
	.align		4
.L_371:
        /*0018*/ 	.byte	0x04, 0x17
        /*001a*/ 	.short	(.L_373 - .L_372)
.L_372:
        /*001c*/ 	.word	0x00000000
        /*0020*/ 	.short	0x0006
        /*0022*/ 	.short	0x0280
        /*0024*/ 	.byte	0x00, 0xf0, 0x11, 0x00


	//----- nvinfo : EIATTR_KPARAM_INFO
	.align		4
.L_373:
        /*0028*/ 	.byte	0x04, 0x17
        /*002a*/ 	.short	(.L_375 - .L_374)
.L_374:
        /*002c*/ 	.word	0x00000000
        /*0030*/ 	.short	0x0005
        /*0032*/ 	.short	0x027c
        /*0034*/ 	.byte	0x00, 0xf0, 0x11, 0x00


	//----- nvinfo : EIATTR_KPARAM_INFO
	.align		4
.L_375:
        /*0038*/ 	.byte	0x04, 0x17
        /*003a*/ 	.short	(.L_377 - .L_376)
.L_376:
        /*003c*/ 	.word	0x00000000
        /*0040*/ 	.short	0x0004
        /*0042*/ 	.short	0x0020
        /*0044*/ 	.byte	0x00, 0xf0, 0x71, 0x09


	//----- nvinfo : EIATTR_KPARAM_INFO
	.align		4
.L_377:
        /*0048*/ 	.byte	0x04, 0x17
        /*004a*/ 	.short	(.L_379 - .L_378)
.L_378:
        /*004c*/ 	.word	0x00000000
        /*0050*/ 	.short	0x0003
        /*0052*/ 	.short	0x0018
        /*0054*/ 	.byte	0x00, 0xf0, 0x21, 0x00


	//----- nvinfo : EIATTR_KPARAM_INFO
	.align		4
.L_379:
        /*0058*/ 	.byte	0x04, 0x17
        /*005a*/ 	.short	(.L_381 - .L_380)
.L_380:
        /*005c*/ 	.word	0x00000000
        /*0060*/ 	.short	0x0002
        /*0062*/ 	.short	0x0010
        /*0064*/ 	.byte	0x00, 0xf0, 0x21, 0x00


	//----- nvinfo : EIATTR_KPARAM_INFO
	.align		4
.L_381:
        /*0068*/ 	.byte	0x04, 0x17
        /*006a*/ 	.short	(.L_383 - .L_382)
.L_382:
        /*006c*/ 	.word	0x00000000
        /*0070*/ 	.short	0x0001
        /*0072*/ 	.short	0x0008
        /*0074*/ 	.byte	0x00, 0xf0, 0x21, 0x00


	//----- nvinfo : EIATTR_KPARAM_INFO
	.align		4
.L_383:
        /*0078*/ 	.byte	0x04, 0x17
        /*007a*/ 	.short	(.L_385 - .L_384)
.L_384:
        /*007c*/ 	.word	0x00000000
        /*0080*/ 	.short	0x0000
        /*0082*/ 	.short	0x0000
        /*0084*/ 	.byte	0x00, 0xf0, 0x11, 0x00


	//----- nvinfo : EIATTR_SPARSE_MMA_MASK
	.align		4
.L_385:
        /*0088*/ 	.byte	0x03, 0x50
        /*008a*/ 	.short	0x0000


	//----- nvinfo : EIATTR_MAXREG_COUNT
	.align		4
        /*008c*/ 	.byte	0x03, 0x1b
        /*008e*/ 	.short	0x00ff


	//----- nvinfo : EIATTR_MERCURY_ISA_VERSION
	.align		4
        /*0090*/ 	.byte	0x03, 0x5f
        /*0092*/ 	.short	0x0101


	//----- nvinfo : EIATTR_EXIT_INSTR_OFFSETS
	.align		4
        /*0094*/ 	.byte	0x04, 0x1c
        /*0096*/ 	.short	(.L_387 - .L_386)


	//   ....[0]....
.L_386:
        /*0098*/ 	.word	0x000000a0


	//   ....[1]....
        /*009c*/ 	.word	0x00001ae0


	//----- nvinfo : EIATTR_CRS_STACK_SIZE
	.align		4
.L_387:
        /*00a0*/ 	.byte	0x04, 0x1e
        /*00a2*/ 	.short	(.L_389 - .L_388)
.L_388:
        /*00a4*/ 	.word	0x00000000


	//----- nvinfo : EIATTR_CBANK_PARAM_SIZE
	.align		4
.L_389:
        /*00a8*/ 	.byte	0x03, 0x19
        /*00aa*/ 	.short	0x0288


	//----- nvinfo : EIATTR_PARAM_CBANK
	.align		4
        /*00ac*/ 	.byte	0x04, 0x0a
        /*00ae*/ 	.short	(.L_391 - .L_390)
	.align		4
.L_390:
        /*00b0*/ 	.word	index@(.nv.constant0._ZN2at6native12cross_kernelIf16OffsetCalculatorILi3EjLb0EEiEEviPT_PKS4_S7_T0_T1_S9_S9_)
        /*00b4*/ 	.short	0x0210
        /*00b6*/ 	.short	0x0288


	//----- nvinfo : EIATTR_SW_WAR
	.align		4
.L_391:
        /*00b8*/ 	.byte	0x04, 0x36
        /*00ba*/ 	.short	(.L_393 - .L_392)
.L_392:
        /*00bc*/ 	.word	0x00000008
.L_393:


//--------------------- .nv.info._ZN2at6native12cross_kernelIf16OffsetCalculatorILi3EjLb0EElEEviPT_PKS4_S7_T0_T1_S9_S9_ --------------------------
	.section	.nv.info._ZN2at6native12cross_kernelIf16OffsetCalculatorILi3EjLb0EElEEviPT_PKS4_S7_T0_T1_S9_S9_,"",@"SHT_CUDA_INFO"
	.sectionflags	@""
	.align	4


	//----- nvinfo : EIATTR_CUDA_API_VERSION
	.align		4
        /*0000*/ 	.byte	0x04, 0x37
        /*0002*/ 	.short	(.L_395 - .L_394)
.L_394:
        /*0004*/ 	.word	0x00000082


	//----- nvinfo : EIATTR_KPARAM_INFO
	.align		4
.L_395:
        /*0008*/ 	.byte	0x04, 0x17
        /*000a*/ 	.short	(.L_397 - .L_396)
.L_396:
        /*000c*/ 	.word	0x00000000
        /*0010*/ 	.short	0x0007
        /*0012*/ 	.short	0x0290
        /*0014*/ 	.byte	0x00, 0xf0, 0x21, 0x00


	//----- nvinfo : EIATTR_KPARAM_INFO
	.align		4
.L_397:
        /*0018*/ 	.byte	0x04, 0x17
        /*001a*/ 	.short	(.L_399 - .L_398)
.L_398:
        /*001c*/ 	.word	0x00000000
        /*0020*/ 	.short	0x0006
        /*0022*/ 	.short	0x0288
        /*0024*/ 	.byte	0x00, 0xf0, 0x21, 0x00


	//----- nvinfo : EIATTR_KPARAM_INFO
	.align		4
.L_399:
        /*0028*/ 	.byte	0x04, 0x17
        /*002a*/ 	.short	(.L_401 - .L_400)
.L_400:
        /*002c*/ 	.word	0x00000000
        /*0030*/ 	.short	0x0005
        /*0032*/ 	.short	0x0280
        /*0034*/ 	.byte	0x00, 0xf0, 0x21, 0x00


	//----- nvinfo : EIATTR_KPARAM_INFO
	.align		4
.L_401:
        /*0038*/ 	.byte	0x04, 0x17
        /*003a*/ 	.short	(.L_403 - .L_402)
.L_402:
        /*003c*/ 	.word	0x00000000
        /*0040*/ 	.short	0x0004
        /*0042*/ 	.short	0x0020
        /*0044*/ 	.byte	0x00, 0xf0, 0x71, 0x09


	//----- nvinfo : EIATTR_KPARAM_INFO
	.align		4
.L_403:
        /*0048*/ 	.byte	0x04, 0x17
        /*004a*/ 	.short	(.L_405 - .L_404)
.L_404:
        /*004c*/ 	.word	0x00000000
        /*0050*/ 	.short	0x0003
        /*0052*/ 	.short	0x0018
        /*0054*/ 	.byte	0x00, 0xf0, 0x21, 0x00


	//----- nvinfo : EIATTR_KPARAM_INFO
	.align		4
.L_405:
        /*0058*/ 	.byte	0x04, 0x17
        /*005a*/ 	.short	(.L_407 - .L_406)
.L_406:
        /*005c*/ 	.word	0x00000000
        /*0060*/ 	.short	0x0002
        /*0062*/ 	.short	0x0010
        /*0064*/ 	.byte	0x00, 0xf0, 0x21, 0x00


	//----- nvinfo : EIATTR_KPARAM_INFO
	.align		4
.L_407:
        /*0068*/ 	.byte	0x04, 0x17
        /*006a*/ 	.short	(.L_409 - .L_408)
.L_408:
        /*006c*/ 	.word	0x00000000
        /*0070*/ 	.short	0x0001
        /*0072*/ 	.short	0x0008
        /*0074*/ 	.byte	0x00, 0xf0, 0x21, 0x00


	//----- nvinfo : EIATTR_KPARAM_INFO
	.align		4
.L_409:
        /*0078*/ 	.byte	0x04, 0x17
        /*007a*/ 	.short	(.L_411 - .L_410)
.L_410:
        /*007c*/ 	.word	0x00000000
        /*0080*/ 	.short	0x0000
        /*0082*/ 	.short	0x0000
        /*0084*/ 	.byte	0x00, 0xf0, 0x11, 0x00


	//----- nvinfo : EIATTR_SPARSE_MMA_MASK
	.align		4
.L_411:
        /*0088*/ 	.byte	0x03, 0x50
        /*008a*/ 	.short	0x0000


	//----- nvinfo : EIATTR_MAXREG_COUNT
	.align		4
        /*008c*/ 	.byte	0x03, 0x1b
        /*008e*/ 	.short	0x00ff


	//----- nvinfo : EIATTR_MERCURY_ISA_VERSION
	.align		4
        /*0090*/ 	.byte	0x03, 0x5f
        /*0092*/ 	.short	0x0101


	//----- nvinfo : EIATTR_EXIT_INSTR_OFFSETS
	.align		4
        /*0094*/ 	.byte	0x04, 0x1c
        /*0096*/ 	.short	(.L_413 - .L_412)


	//   ....[0]....
.L_412:
        /*0098*/ 	.word	0x000000a0


	//   ....[1]....
        /*009c*/ 	.word	0x00001b40


	//----- nvinfo : EIATTR_CRS_STACK_SIZE
	.align		4
.L_413:
        /*00a0*/ 	.byte	0x04, 0x1e
        /*00a2*/ 	.short	(.L_415 - .L_414)
.L_414:
        /*00a4*/ 	.word	0x00000000


	//----- nvinfo : EIATTR_CBANK_PARAM_SIZE
	.align		4
.L_415:
        /*00a8*/ 	.byte	0x03, 0x19
        /*00aa*/ 	.short	0x0298


	//----- nvinfo : EIATTR_PARAM_CBANK
	.align		4
        /*00ac*/ 	.byte	0x04, 0x0a
        /*00ae*/ 	.short	(.L_417 - .L_416)
	.align		4
.L_416:
        /*00b0*/ 	.word	index@(.nv.constant0._ZN2at6native12cross_kernelIf16OffsetCalculatorILi3EjLb0EElEEviPT_PKS4_S7_T0_T1_S9_S9_)
        /*00b4*/ 	.short	0x0210
        /*00b6*/ 	.short	0x0298


	//----- nvinfo : EIATTR_SW_WAR
	.align		4
.L_417:
        /*00b8*/ 	.byte	0x04, 0x36
        /*00ba*/ 	.short	(.L_419 - .L_418)
.L_418:
        /*00bc*/ 	.word	0x00000008
.L_419:


//--------------------- .nv.info._ZN2at6native12cross_kernelId16OffsetCalculatorILi3EjLb0EEiEEviPT_PKS4_S7_T0_T1_S9_S9_ --------------------------
	.section	.nv.info._ZN2at6native12cross_kernelId16OffsetCalculatorILi3EjLb0EEiEEviPT_PKS4_S7_T0_T1_S9_S9_,"",@"SHT_CUDA_INFO"
	.sectionflags	@""
	.align	4


	//----- nvinfo : EIATTR_CUDA_API_VERSION
	.align		4
        /*0000*/ 	.byte	0x04, 0x37
        /*0002*/ 	.short	(.L_421 - .L_420)
.L_420:
        /*0004*/ 	.word	0x00000082


	//----- nvinfo : EIATTR_KPARAM_INFO
	.align		4
.L_421:
        /*0008*/ 	.byte	0x04, 0x17
        /*000a*/ 	.short	(.L_423 - .L_422)
.L_422:
        /*000c*/ 	.word	0x00000000
        /*0010*/ 	.short	0x0007
        /*0012*/ 	.short	0x0284
        /*0014*/ 	.byte	0x00, 0xf0, 0x11, 0x00


	//----- nvinfo : EIATTR_KPARAM_INFO
	.align		4
.L_423:
        /*0018*/ 	.byte	0x04, 0x17
        /*001a*/ 	.short	(.L_425 - .L_424)
.L_424:
        /*001c*/ 	.word	0x00000000
        /*0020*/ 	.short	0x0006
        /*0022*/ 	.short	0x0280
        /*0024*/ 	.byte	0x00, 0xf0, 0x11, 0x00


	//----- nvinfo : EIATTR_KPARAM_INFO
	.align		4
.L_425:
        /*0028*/ 	.byte	0x04, 0x17
        /*002a*/ 	.short	(.L_427 - .L_426)
.L_426:
        /*002c*/ 	.word	0x00000000
        /*0030*/ 	.short	0x0005
        /*0032*/ 	.short	0x027c
        /*0034*/ 	.byte	0x00, 0xf0, 0x11, 0x00


	//----- nvinfo : EIATTR_KPARAM_INFO
	.align		4
.L_427:
        /*0038*/ 	.byte	0x04, 0x17
        /*003a*/ 	.short	(.L_429 - .L_428)
.L_428:
        /*003c*/ 	.word	0x00000000
        /*0040*/ 	.short	0x0004
        /*0042*/ 	.short	0x0020
        /*0044*/ 	.byte	0x00, 0xf0, 0x71, 0x09


	//----- nvinfo : EIATTR_KPARAM_INFO
	.align		4
.L_429:
        /*0048*/ 	.byte	0x04, 0x17
        /*004a*/ 	.short	(.L_431 - .L_430)
.L_430:
        /*004c*/ 	.word	0x00000000
        /*0050*/ 	.short	0x0003
        /*0052*/ 	.short	0x0018
        /*0054*/ 	.byte	0x00, 0xf0, 0x21, 0x00


	//----- nvinfo : EIATTR_KPARAM_INFO
	.align		4
.L_431:
        /*0058*/ 	.byte	0x04, 0x17
        /*005a*/ 	.short	(.L_433 - .L_432)
.L_432:
        /*005c*/ 	.word	0x00000000
        /*0060*/ 	.short	0x0002
        /*0062*/ 	.short	0x0010
        /*0064*/ 	.byte	0x00, 0xf0, 0x21, 0x00


	//----- nvinfo : EIATTR_KPARAM_INFO
	.align		4
.L_433:
        /*0068*/ 	.byte	0x04, 0x17
        /*006a*/ 	.short	(.L_435 - .L_434)
.L_434:
        /*006c*/ 	.word	0x00000000
        /*0070*/ 	.short	0x0001
        /*0072*/ 	.short	0x0008
        /*0074*/ 	.byte	0x00, 0xf0, 0x21, 0x00


	//----- nvinfo : EIATTR_KPARAM_INFO
	.align		4
.L_435:
        /*0078*/ 	.byte	0x04, 0x17
        /*007a*/ 	.short	(.L_437 - .L_436)
.L_436:
        /*007c*/ 	.word	0x00000000
        /*0080*/ 	.short	0x0000
        /*0082*/ 	.short	0x0000
        /*0084*/ 	.byte	0x00, 0xf0, 0x11, 0x00


	//----- nvinfo : EIATTR_SPARSE_MMA_MASK
	.align		4
.L_437:
        /*0088*/ 	.byte	0x03, 0x50
        /*008a*/ 	.short	0x0000


	//----- nvinfo : EIATTR_MAXREG_COUNT
	.align		4
        /*008c*/ 	.byte	0x03, 0x1b
        /*008e*/ 	.short	0x00ff


	//----- nvinfo : EIATTR_MERCURY_ISA_VERSION
	.align		4
        /*0090*/ 	.byte	0x03, 0x5f
        /*0092*/ 	.short	0x0101


	//----- nvinfo : EIATTR_EXIT_INSTR_OFFSETS
	.align		4
        /*0094*/ 	.byte	0x04, 0x1c
        /*0096*/ 	.short	(.L_439 - .L_438)


	//   ....[0]....
.L_438:
        /*0098*/ 	.word	0x000000a0


	//   ....[1]....
        /*009c*/ 	.word	0x00001ae0


	//----- nvinfo : EIATTR_CRS_STACK_SIZE
	.align		4
.L_439:
        /*00a0*/ 	.byte	0x04, 0x1e
        /*00a2*/ 	.short	(.L_441 - .L_440)
.L_440:
        /*00a4*/ 	.word	0x00000000


	//----- nvinfo : EIATTR_CBANK_PARAM_SIZE
	.align		4
.L_441:
        /*00a8*/ 	.byte	0x03, 0x19
        /*00aa*/ 	.short	0x0288


	//----- nvinfo : EIATTR_PARAM_CBANK
	.align		4
        /*00ac*/ 	.byte	0x04, 0x0a
        /*00ae*/ 	.short	(.L_443 - .L_442)
	.align		4
.L_442:
        /*00b0*/ 	.word	index@(.nv.constant0._ZN2at6native12cross_kernelId16OffsetCalculatorILi3EjLb0EEiEEviPT_PKS4_S7_T0_T1_S9_S9_)
        /*00b4*/ 	.short	0x0210
        /*00b6*/ 	.short	0x0288


	//----- nvinfo : EIATTR_SW_WAR
	.align		4
.L_443:
        /*00b8*/ 	.byte	0x04, 0x36
        /*00ba*/ 	.short	(.L_445 - .L_444)
.L_444:
        /*00bc*/ 	.word	0x00000008
.L_445:


//--------------------- .nv.info._ZN2at6native12cross_kernelId16OffsetCalculatorILi3EjLb0EElEEviPT_PKS4_S7_T0_T1_S9_S9_ --------------------------
	.section	.nv.info._ZN2at6native12cross_kernelId16OffsetCalculatorILi3EjLb0EElEEviPT_PKS4_S7_T0_T1_S9_S9_,"",@"SHT_CUDA_INFO"
	.sectionflags	@""
	.align	4


	//----- nvinfo : EIATTR_CUDA_API_VERSION
	.align		4
        /*0000*/ 	.byte	0x04, 0x37
        /*0002*/ 	.short	(.L_447 - .L_446)
.L_446:
        /*0004*/ 	.word	0x00000082


	//----- nvinfo : EIATTR_KPARAM_INFO
	.align		4
.L_447:
        /*0008*/ 	.byte	0x04, 0x17
        /*000a*/ 	.short	(.L_449 - .L_448)
.L_448:
        /*000c*/ 	.word	0x00000000
        /*0010*/ 	.short	0x0007
        /*0012*/ 	.short	0x0290
        /*0014*/ 	.byte	0x00, 0xf0, 0x21, 0x00


	//----- nvinfo : EIATTR_KPARAM_INFO
	.align		4
.L_449:
        /*0018*/ 	.byte	0x04, 0x17
        /*001a*/ 	.short	(.L_451 - .L_450)
.L_450:
        /*001c*/ 	.word	0x00000000
        /*0020*/ 	.short	0x0006
        /*0022*/ 	.short	0x0288
        /*0024*/ 	.byte	0x00, 0xf0, 0x21, 0x00


	//----- nvinfo : EIATTR_KPARAM_INFO
	.align		4
.L_451:
        /*0028*/ 	.byte	0x04, 0x17
        /*002a*/ 	.short	(.L_453 - .L_452)
.L_452:
        /*002c*/ 	.word	0x00000000
        /*0030*/ 	.short	0x0005
        /*0032*/ 	.short	0x0280
        /*0034*/ 	.byte	0x00, 0xf0, 0x21, 0x00


	//----- nvinfo : EIATTR_KPARAM_INFO
	.align		4
.L_453:
        /*0038*/ 	.byte	0x04, 0x17
        /*003a*/ 	.short	(.L_455 - .L_454)
.L_454:
        /*003c*/ 	.word	0x00000000
        /*0040*/ 	.short	0x0004
        /*0042*/ 	.short	0x0020
        /*0044*/ 	.byte	0x00, 0xf0, 0x71, 0x09


	//----- nvinfo : EIATTR_KPARAM_INFO
	.align		4
.L_455:
        /*0048*/ 	.byte	0x04, 0x17
        /*004a*/ 	.short	(.L_457 - .L_456)
.L_456:
        /*004c*/ 	.word	0x00000000
        /*0050*/ 	.short	0x0003
        /*0052*/ 	.short	0x0018
        /*0054*/ 	.byte	0x00, 0xf0, 0x21, 0x00


	//----- nvinfo : EIATTR_KPARAM_INFO
	.align		4
.L_457:
        /*0058*/ 	.byte	0x04, 0x17
        /*005a*/ 	.short	(.L_459 - .L_458)
.L_458:
        /*005c*/ 	.word	0x00000000
        /*0060*/ 	.short	0x0002
        /*0062*/ 	.short	0x0010
        /*0064*/ 	.byte	0x00, 0xf0, 0x21, 0x00


	//----- nvinfo : EIATTR_KPARAM_INFO
	.align		4
.L_459:
        /*0068*/ 	.byte	0x04, 0x17
        /*006a*/ 	.short	(.L_461 - .L_460)
.L_460:
        /*006c*/ 	.word	0x00000000
        /*0070*/ 	.short	0x0001
        /*0072*/ 	.short	0x0008
        /*0074*/ 	.byte	0x00, 0xf0, 0x21, 0x00


	//----- nvinfo : EIATTR_KPARAM_INFO
	.align		4
.L_461:
        /*0078*/ 	.byte	0x04, 0x17
        /*007a*/ 	.short	(.L_463 - .L_462)
.L_462:
        /*007c*/ 	.word	0x00000000
        /*0080*/ 	.short	0x0000
        /*0082*/ 	.short	0x0000
        /*0084*/ 	.byte	0x00, 0xf0, 0x11, 0x00


	//----- nvinfo : EIATTR_SPARSE_MMA_MASK
	.align		4
.L_463:
        /*0088*/ 	.byte	0x03, 0x50
        /*008a*/ 	.short	0x0000


	//----- nvinfo : EIATTR_MAXREG_COUNT
	.align		4
        /*008c*/ 	.byte	0x03, 0x1b
        /*008e*/ 	.short	0x00ff


	//----- nvinfo : EIATTR_MERCURY_ISA_VERSION
	.align		4
        /*0090*/ 	.byte	0x03, 0x5f
        /*0092*/ 	.short	0x0101


	//----- nvinfo : EIATTR_EXIT_INSTR_OFFSETS
	.align		4
        /*0094*/ 	.byte	0x04, 0x1c
        /*0096*/ 	.short	(.L_465 - .L_464)


	//   ....[0]....
.L_464:
        /*0098*/ 	.word	0x000000a0


	//   ....[1]....
        /*009c*/ 	.word	0x00001b40


	//----- nvinfo : EIATTR_CRS_STACK_SIZE
	.align		4
.L_465:
        /*00a0*/ 	.byte	0x04, 0x1e
        /*00a2*/ 	.short	(.L_467 - .L_466)
.L_466:
        /*00a4*/ 	.word	0x00000000


	//----- nvinfo : EIATTR_CBANK_PARAM_SIZE
	.align		4
.L_467:
        /*00a8*/ 	.byte	0x03, 0x19
        /*00aa*/ 	.short	0x0298


	//----- nvinfo : EIATTR_PARAM_CBANK
	.align		4
        /*00ac*/ 	.byte	0x04, 0x0a
        /*00ae*/ 	.short	(.L_469 - .L_468)
	.align		4
.L_468:
        /*00b0*/ 	.word	index@(.nv.constant0._ZN2at6native12cross_kernelId16OffsetCalculatorILi3EjLb0EElEEviPT_PKS4_S7_T0_T1_S9_S9_)
        /*00b4*/ 	.short	0x0210
        /*00b6*/ 	.short	0x0298


	//----- nvinfo : EIATTR_SW_WAR
	.align		4
.L_469:
        /*00b8*/ 	.byte	0x04, 0x36
        /*00ba*/ 	.short	(.L_471 - .L_470)
.L_470:
        /*00bc*/ 	.word	0x00000008
.L_471:


//--------------------- .nv.info._ZN2at6native12cross_kernelIs16OffsetCalculatorILi3EjLb0EEiEEviPT_PKS4_S7_T0_T1_S9_S9_ --------------------------
	.section	.nv.info._ZN2at6native12cross_kernelIs16OffsetCalculatorILi3EjLb0EEiEEviPT_PKS4_S7_T0_T1_S9_S9_,"",@"SHT_CUDA_INFO"
	.sectionflags	@""
	.align	4


	//----- nvinfo : EIATTR_CUDA_API_VERSION
	.align		4
        /*0000*/ 	.byte	0x04, 0x37
        /*0002*/ 	.short	(.L_473 - .L_472)
.L_472:
        /*0004*/ 	.word	0x00000082


	//----- nvinfo : EIATTR_KPARAM_INFO
	.align		4
.L_473:
        /*0008*/ 	.byte	0x04, 0x17
        /*000a*/ 	.short	(.L_475 - .L_474)
.L_474:
        /*000c*/ 	.word	0x00000000
        /*0010*/ 	.short	0x0007
        /*0012*/ 	.short	0x0284
        /*0014*/ 	.byte	0x00, 0xf0, 0x11, 0x00


	//----- nvinfo : EIATTR_KPARAM_INFO
	.align		4
.L_475:
        /*0018*/ 	.byte	0x04, 0x17
        /*001a*/ 	.short	(.L_477 - .L_476)
.L_476:
        /*001c*/ 	.word	0x00000000
        /*0020*/ 	.short	0x0006
        /*0022*/ 	.short	0x0280
        /*0024*/ 	.byte	0x00, 0xf0, 0x11, 0x00


	//----- nvinfo : EIATTR_KPARAM_INFO
	.align		4
.L_477:
        /*0028*/ 	.byte	0x04, 0x17
        /*002a*/ 	.short	(.L_479 - .L_478)
.L_478:
        /*002c*/ 	.word	0x00000000
        /*0030*/ 	.short	0x0005
        /*0032*/ 	.short	0x027c
        /*0034*/ 	.byte	0x00, 0xf0, 0x11, 0x00


	//----- nvinfo : EIATTR_KPARAM_INFO
	.align		4
.L_479:
        /*0038*/ 	.byte	0x04, 0x17
        /*003a*/ 	.short	(.L_481 - .L_480)
.L_480:
        /*003c*/ 	.word	0x00000000
        /*0040*/ 	.short	0x0004
        /*0042*/ 	.short	0x0020
        /*0044*/ 	.byte	0x00, 0xf0, 0x71, 0x09


	//----- nvinfo : EIATTR_KPARAM_INFO
	.align		4
.L_481:
        /*0048*/ 	.byte	0x04, 0x17
        /*004a*/ 	.short	(.L_483 - .L_482)
.L_482:
        /*004c*/ 	.word	0x00000000
        /*0050*/ 	.short	0x0003
        /*0052*/ 	.short	0x0018
        /*0054*/ 	.byte	0x00, 0xf0, 0x21, 0x00


	//----- nvinfo : EIATTR_KPARAM_INFO
	.align		4
.L_483:
        /*0058*/ 	.byte	0x04, 0x17
        /*005a*/ 	.short	(.L_485 - .L_484)
.L_484:
        /*005c*/ 	.word	0x00000000
        /*0060*/ 	.short	0x0002
        /*0062*/ 	.short	0x0010
        /*0064*/ 	.byte	0x00, 0xf0, 0x21, 0x00


	//----- nvinfo : EIATTR_KPARAM_INFO
	.align		4
.L_485:
        /*0068*/ 	.byte	0x04, 0x17
        /*006a*/ 	.short	(.L_487 - .L_486)
.L_486:
        /*006c*/ 	.word	0x00000000
        /*0070*/ 	.short	0x0001
        /*0072*/ 	.short	0x0008
        /*0074*/ 	.byte	0x00, 0xf0, 0x21, 0x00


	//----- nvinfo : EIATTR_KPARAM_INFO
	.align		4
.L_487:
        /*0078*/ 	.byte	0x04, 0x17
        /*007a*/ 	.short	(.L_489 - .L_488)
.L_488:
        /*007c*/ 	.word	0x00000000
        /*0080*/ 	.short	0x0000
        /*0082*/ 	.short	0x0000
        /*0084*/ 	.byte	0x00, 0xf0, 0x11, 0x00


	//----- nvinfo : EIATTR_SPARSE_MMA_MASK
	.align		4
.L_489:
        /*0088*/ 	.byte	0x03, 0x50
        /*008a*/ 	.short	0x0000


	//----- nvinfo : EIATTR_MAXREG_COUNT
	.align		4
        /*008c*/ 	.byte	0x03, 0x1b
        /*008e*/ 	.short	0x00ff


	//----- nvinfo : EIATTR_MERCURY_ISA_VERSION
	.align		4
        /*0090*/ 	.byte	0x03, 0x5f
        /*0092*/ 	.short	0x0101


	//----- nvinfo : EIATTR_EXIT_INSTR_OFFSETS
	.align		4
        /*0094*/ 	.byte	0x04, 0x1c
        /*0096*/ 	.short	(.L_491 - .L_490)


	//   ....[0]....
.L_490:
        /*0098*/ 	.word	0x000000a0


	//   ....[1]....
        /*009c*/ 	.word	0x00001b60


	//----- nvinfo : EIATTR_CRS_STACK_SIZE
	.align		4
.L_491:
        /*00a0*/ 	.byte	0x04, 0x1e
        /*00a2*/ 	.short	(.L_493 - .L_492)
.L_492:
        /*00a4*/ 	.word	0x00000000


	//----- nvinfo : EIATTR_CBANK_PARAM_SIZE
	.align		4
.L_493:
        /*00a8*/ 	.byte	0x03, 0x19
        /*00aa*/ 	.short	0x0288


	//----- nvinfo : EIATTR_PARAM_CBANK
	.align		4
        /*00ac*/ 	.byte	0x04, 0x0a
        /*00ae*/ 	.short	(.L_495 - .L_494)
	.align		4
.L_494:
        /*00b0*/ 	.word	index@(.nv.constant0._ZN2at6native12cross_kernelIs16OffsetCalculatorILi3EjLb0EEiEEviPT_PKS4_S7_T0_T1_S9_S9_)
        /*00b4*/ 	.short	0x0210
        /*00b6*/ 	.short	0x0288


	//----- nvinfo : EIATTR_SW_WAR
	.align		4
.L_495:
        /*00b8*/ 	.byte	0x04, 0x36
        /*00ba*/ 	.short	(.L_497 - .L_496)
.L_496:
        /*00bc*/ 	.word	0x00000008
.L_497:


//--------------------- .nv.info._ZN2at6native12cross_kernelIs16OffsetCalculatorILi3EjLb0EElEEviPT_PKS4_S7_T0_T1_S9_S9_ --------------------------
	.section	.nv.info._ZN2at6native12cross_kernelIs16OffsetCalculatorILi3EjLb0EElEEviPT_PKS4_S7_T0_T1_S9_S9_,"",@"SHT_CUDA_INFO"
	.sectionflags	@""
	.align	4


	//----- nvinfo : EIATTR_CUDA_API_VERSION
	.align		4
        /*0000*/ 	.byte	0x04, 0x37
        /*0002*/ 	.short	(.L_499 - .L_498)
.L_498:
        /*0004*/ 	.word	0x00000082


	//----- nvinfo : EIATTR_KPARAM_INFO
	.align		4
.L_499:
        /*0008*/ 	.byte	0x04, 0x17
        /*000a*/ 	.short	(.L_501 - .L_500)
.L_500:
        /*000c*/ 	.word	0x00000000
        /*0010*/ 	.short	0x0007
        /*0012*/ 	.short	0x0290
        /*0014*/ 	.byte	0x00, 0xf0, 0x21, 0x00


	//----- nvinfo : EIATTR_KPARAM_INFO
	.align		4
.L_501:
        /*0018*/ 	.byte	0x04, 0x17
        /*001a*/ 	.short	(.L_503 - .L_502)
.L_502:
        /*001c*/ 	.word	0x00000000
        /*0020*/ 	.short	0x0006
        /*0022*/ 	.short	0x0288
        /*0024*/ 	.byte	0x00, 0xf0, 0x21, 0x00


	//----- nvinfo : EIATTR_KPARAM_INFO
	.align		4
.L_503:
        /*0028*/ 	.byte	0x04, 0x17
        /*002a*/ 	.short	(.L_505 - .L_504)
.L_504:
        /*002c*/ 	.word	0x00000000
        /*0030*/ 	.short	0x0005
        /*0032*/ 	.short	0x0280
        /*0034*/ 	.byte	0x00, 0xf0, 0x21, 0x00


	//----- nvinfo : EIATTR_KPARAM_INFO
	.align		4
.L_505:
        /*0038*/ 	.byte	0x04, 0x17
        /*003a*/ 	.short	(.L_507 - .L_506)
.L_506:
        /*003c*/ 	.word	0x00000000
        /*0040*/ 	.short	0x0004
        /*0042*/ 	.short	0x0020
        /*0044*/ 	.byte	0x00, 0xf0, 0x71, 0x09


	//----- nvinfo : EIATTR_KPARAM_INFO
	.align		4
.L_507:
        /*0048*/ 	.byte	0x04, 0x17
        /*004a*/ 	.short	(.L_509 - .L_508)
.L_508:
        /*004c*/ 	.word	0x00000000
        /*0050*/ 	.short	0x0003
        /*0052*/ 	.short	0x0018
        /*0054*/ 	.byte	0x00, 0xf0, 0x21, 0x00


	//----- nvinfo : EIATTR_KPARAM_INFO
	.align		4
.L_509:
        /*0058*/ 	.byte	0x04, 0x17
        /*005a*/ 	.short	(.L_511 - .L_510)
.L_510:
        /*005c*/ 	.word	0x00000000
        /*0060*/ 	.short	0x0002
        /*0062*/ 	.short	0x0010
        /*0064*/ 	.byte	0x00, 0xf0, 0x21, 0x00


	//----- nvinfo : EIATTR_KPARAM_INFO
	.align		4
.L_511:
        /*0068*/ 	.byte	0x04, 0x17
        /*006a*/ 	.short	(.L_513 - .L_512)
.L_512:
        /*006c*/ 	.word	0x00000000
        /*0070*/ 	.short	0x0001
        /*0072*/ 	.short	0x0008
        /*0074*/ 	.byte	0x00, 0xf0, 0x21, 0x00


	//----- nvinfo : EIATTR_KPARAM_INFO
	.align		4
.L_513:
        /*0078*/ 	.byte	0x04, 0x17
        /*007a*/ 	.short	(.L_515 - .L_514)
.L_514:
        /*007c*/ 	.word	0x00000000
        /*0080*/ 	.short	0x0000
        /*0082*/ 	.short	0x0000
        /*0084*/ 	.byte	0x00, 0xf0, 0x11, 0x00


	//----- nvinfo : EIATTR_SPARSE_MMA_MASK
	.align		4
.L_515:
        /*0088*/ 	.byte	0x03, 0x50
        /*008a*/ 	.short	0x0000


	//----- nvinfo : EIATTR_MAXREG_COUNT
	.align		4
        /*008c*/ 	.byte	0x03, 0x1b
        /*008e*/ 	.short	0x00ff


	//----- nvinfo : EIATTR_MERCURY_ISA_VERSION
	.align		4
        /*0090*/ 	.byte	0x03, 0x5f
        /*0092*/ 	.short	0x0101


	//----- nvinfo : EIATTR_EXIT_INSTR_OFFSETS
	.align		4
        /*0094*/ 	.byte	0x04, 0x1c
        /*0096*/ 	.short	(.L_517 - .L_516)


	//   ....[0]....
.L_516:
        /*0098*/ 	.word	0x000000a0


	//   ....[1]....
        /*009c*/ 	.word	0x00001c20


	//----- nvinfo : EIATTR_CRS_STACK_SIZE
	.align		4
.L_517:
        /*00a0*/ 	.byte	0x04, 0x1e
        /*00a2*/ 	.short	(.L_519 - .L_518)
.L_518:
        /*00a4*/ 	.word	0x00000000


	//----- nvinfo : EIATTR_CBANK_PARAM_SIZE
	.align		4
.L_519:
        /*00a8*/ 	.byte	0x03, 0x19
        /*00aa*/ 	.short	0x0298


	//----- nvinfo : EIATTR_PARAM_CBANK
	.align		4
        /*00ac*/ 	.byte	0x04, 0x0a
        /*00ae*/ 	.short	(.L_521 - .L_520)
	.align		4
.L_520:
        /*00b0*/ 	.word	index@(.nv.constant0._ZN2at6native12cross_kernelIs16OffsetCalculatorILi3EjLb0EElEEviPT_PKS4_S7_T0_T1_S9_S9_)
        /*00b4*/ 	.short	0x0210
        /*00b6*/ 	.short	0x0298


	//----- nvinfo : EIATTR_SW_WAR
	.align		4
.L_521:
        /*00b8*/ 	.byte	0x04, 0x36
        /*00ba*/ 	.short	(.L_523 - .L_522)
.L_522:
        /*00bc*/ 	.word	0x00000008
.L_523:


//--------------------- .nv.info._ZN2at6native12cross_kernelIl16OffsetCalculatorILi3EjLb0EEiEEviPT_PKS4_S7_T0_T1_S9_S9_ --------------------------
	.section	.nv.info._ZN2at6native12cross_kernelIl16OffsetCalculatorILi3EjLb0EEiEEviPT_PKS4_S7_T0_T1_S9_S9_,"",@"SHT_CUDA_INFO"
	.sectionflags	@""
	.align	4


	//----- nvinfo : EIATTR_CUDA_API_VERSION
	.align		4
        /*0000*/ 	.byte	0x04, 0x37
        /*0002*/ 	.short	(.L_525 - .L_524)
.L_524:
        /*0004*/ 	.word	0x00000082


	//----- nvinfo : EIATTR_KPARAM_INFO
	.align		4
.L_525:
        /*0008*/ 	.byte	0x04, 0x17
        /*000a*/ 	.short	(.L_527 - .L_526)
.L_526:
        /*000c*/ 	.word	0x00000000
        /*0010*/ 	.short	0x0007
        /*0012*/ 	.short	0x0284
        /*0014*/ 	.byte	0x00, 0xf0, 0x11, 0x00


	//----- nvinfo : EIATTR_KPARAM_INFO
	.align		4
.L_527:
        /*0018*/ 	.byte	0x04, 0x17
        /*001a*/ 	.short	(.L_529 - .L_528)
.L_528:
        /*001c*/ 	.word	0x00000000
        /*0020*/ 	.short	0x0006
        /*0022*/ 	.short	0x0280
        /*0024*/ 	.byte	0x00, 0xf0, 0x11, 0x00


	//----- nvinfo : EIATTR_KPARAM_INFO
	.align		4
.L_529:
        /*0028*/ 	.byte	0x04, 0x17
        /*002a*/ 	.short	(.L_531 - .L_530)
.L_530:
        /*002c*/ 	.word	0x00000000
        /*0030*/ 	.short	0x0005
        /*0032*/ 	.short	0x027c
        /*0034*/ 	.byte	0x00, 0xf0, 0x11, 0x00


	//----- nvinfo : EIATTR_KPARAM_INFO
	.align		4
.L_531:
        /*0038*/ 	.byte	0x04, 0x17
        /*003a*/ 	.short	(.L_533 - .L_532)
.L_532:
        /*003c*/ 	.word	0x00000000
        /*0040*/ 	.short	0x0004
        /*0042*/ 	.short	0x0020
        /*0044*/ 	.byte	0x00, 0xf0, 0x71, 0x09


	//----- nvinfo : EIATTR_KPARAM_INFO
	.align		4
.L_533:
        /*0048*/ 	.byte	0x04, 0x17
        /*004a*/ 	.short	(.L_535 - .L_534)
.L_534:
        /*004c*/ 	.word	0x00000000
        /*0050*/ 	.short	0x0003
        /*0052*/ 	.short	0x0018
        /*0054*/ 	.byte	0x00, 0xf0, 0x21, 0x00


	//----- nvinfo : EIATTR_KPARAM_INFO
	.align		4
.L_535:
        /*0058*/ 	.byte	0x04, 0x17
        /*005a*/ 	.short	(.L_537 - .L_536)
.L_536:
        /*005c*/ 	.word	0x00000000
        /*0060*/ 	.short	0x0002
        /*0062*/ 	.short	0x0010
        /*0064*/ 	.byte	0x00, 0xf0, 0x21, 0x00


	//----- nvinfo : EIATTR_KPARAM_INFO
	.align		4
.L_537:
        /*0068*/ 	.byte	0x04, 0x17
        /*006a*/ 	.short	(.L_539 - .L_538)
.L_538:
        /*006c*/ 	.word	0x00000000
        /*0070*/ 	.short	0x0001
        /*0072*/ 	.short	0x0008
        /*0074*/ 	.byte	0x00, 0xf0, 0x21, 0x00


	//----- nvinfo : EIATTR_KPARAM_INFO
	.align		4
.L_539:
        /*0078*/ 	.byte	0x04, 0x17
        /*007a*/ 	.short	(.L_541 - .L_540)
.L_540:
        /*007c*/ 	.word	0x00000000
        /*0080*/ 	.short	0x0000
        /*0082*/ 	.short	0x0000
        /*0084*/ 	.byte	0x00, 0xf0, 0x11, 0x00


	//----- nvinfo : EIATTR_SPARSE_MMA_MASK
	.align		4
.L_541:
        /*0088*/ 	.byte	0x03, 0x50
        /*008a*/ 	.short	0x0000


	//----- nvinfo : EIATTR_MAXREG_COUNT
	.align		4
        /*008c*/ 	.byte	0x03, 0x1b
        /*008e*/ 	.short	0x00ff


	//----- nvinfo : EIATTR_MERCURY_ISA_VERSION
	.align		4
        /*0090*/ 	.byte	0x03, 0x5f
        /*0092*/ 	.short	0x0101


	//----- nvinfo : EIATTR_EXIT_INSTR_OFFSETS
	.align		4
        /*0094*/ 	.byte	0x04, 0x1c
        /*0096*/ 	.short	(.L_543 - .L_542)


	//   ....[0]....
.L_542:
        /*0098*/ 	.word	0x000000b0


	//   ....[1]....
        /*009c*/ 	.word	0x00001cb0


	//----- nvinfo : EIATTR_CRS_STACK_SIZE
	.align		4
.L_543:
        /*00a0*/ 	.byte	0x04, 0x1e
        /*00a2*/ 	.short	(.L_545 - .L_544)
.L_544:
        /*00a4*/ 	.word	0x00000000


	//----- nvinfo : EIATTR_CBANK_PARAM_SIZE
	.align		4
.L_545:
        /*00a8*/ 	.byte	0x03, 0x19
        /*00aa*/ 	.short	0x0288


	//----- nvinfo : EIATTR_PARAM_CBANK
	.align		4
        /*00ac*/ 	.byte	0x04, 0x0a
        /*00ae*/ 	.short	(.L_547 - .L_546)
	.align		4
.L_546:
        /*00b0*/ 	.word	index@(.nv.constant0._ZN2at6native12cross_kernelIl16OffsetCalculatorILi3EjLb0EEiEEviPT_PKS4_S7_T0_T1_S9_S9_)
        /*00b4*/ 	.short	0x0210
        /*00b6*/ 	.short	0x0288


	//----- nvinfo : EIATTR_SW_WAR
	.align		4
.L_547:
        /*00b8*/ 	.byte	0x04, 0x36
        /*00ba*/ 	.short	(.L_549 - .L_548)
.L_548:
        /*00bc*/ 	.word	0x00000008
.L_549:


//--------------------- .nv.info._ZN2at6native12cross_kernelIl16OffsetCalculatorILi3EjLb0EElEEviPT_PKS4_S7_T0_T1_S9_S9_ --------------------------
	.section	.nv.info._ZN2at6native12cross_kernelIl16OffsetCalculatorILi3EjLb0EElEEviPT_PKS4_S7_T0_T1_S9_S9_,"",@"SHT_CUDA_INFO"
	.sectionflags	@""
	.align	4


	//----- nvinfo : EIATTR_CUDA_API_VERSION
	.align		4
        /*0000*/ 	.byte	0x04, 0x37
        /*0002*/ 	.short	(.L_551 - .L_550)
.L_550:
        /*0004*/ 	.word	0x00000082


	//----- nvinfo : EIATTR_KPARAM_INFO
	.align		4
.L_551:
        /*0008*/ 	.byte	0x04, 0x17
        /*000a*/ 	.short	(.L_553 - .L_552)
.L_552:
        /*000c*/ 	.word	0x00000000
        /*0010*/ 	.short	0x0007
        /*0012*/ 	.short	0x0290
        /*0014*/ 	.byte	0x00, 0xf0, 0x21, 0x00


	//----- nvinfo : EIATTR_KPARAM_INFO
	.align		4
.L_553:
        /*0018*/ 	.byte	0x04, 0x17
        /*001a*/ 	.short	(.L_555 - .L_554)
.L_554:
        /*001c*/ 	.word	0x00000000
        /*0020*/ 	.short	0x0006
        /*0022*/ 	.short	0x0288
        /*0024*/ 	.byte	0x00, 0xf0, 0x21, 0x00


	//----- nvinfo : EIATTR_KPARAM_INFO
	.align		4
.L_555:
        /*0028*/ 	.byte	0x04, 0x17
        /*002a*/ 	.short	(.L_557 - .L_556)
.L_556:
        /*002c*/ 	.word	0x00000000
        /*0030*/ 	.short	0x0005
        /*0032*/ 	.short	0x0280
        /*0034*/ 	.byte	0x00, 0xf0, 0x21, 0x00


	//----- nvinfo : EIATTR_KPARAM_INFO
	.align		4
.L_557:
        /*0038*/ 	.byte	0x04, 0x17
        /*003a*/ 	.short	(.L_559 - .L_558)
.L_558:
        /*003c*/ 	.word	0x00000000
        /*0040*/ 	.short	0x0004
        /*0042*/ 	.short	0x0020
        /*0044*/ 	.byte	0x00, 0xf0, 0x71, 0x09


	//----- nvinfo : EIATTR_KPARAM_INFO
	.align		4
.L_559:
        /*0048*/ 	.byte	0x04, 0x17
        /*004a*/ 	.short	(.L_561 - .L_560)
.L_560:
        /*004c*/ 	.word	0x00000000
        /*0050*/ 	.short	0x0003
        /*0052*/ 	.short	0x0018
        /*0054*/ 	.byte	0x00, 0xf0, 0x21, 0x00


	//----- nvinfo : EIATTR_KPARAM_INFO
	.align		4
.L_561:
        /*0058*/ 	.byte	0x04, 0x17
        /*005a*/ 	.short	(.L_563 - .L_562)
.L_562:
        /*005c*/ 	.word	0x00000000
        /*0060*/ 	.short	0x0002
        /*0062*/ 	.short	0x0010
        /*0064*/ 	.byte	0x00, 0xf0, 0x21, 0x00


	//----- nvinfo : EIATTR_KPARAM_INFO
	.align		4
.L_563:
        /*0068*/ 	.byte	0x04, 0x17
        /*006a*/ 	.short	(.L_565 - .L_564)
.L_564:
        /*006c*/ 	.word	0x00000000
        /*0070*/ 	.short	0x0001
        /*0072*/ 	.short	0x0008
        /*0074*/ 	.byte	0x00, 0xf0, 0x21, 0x00


	//----- nvinfo : EIATTR_KPARAM_INFO
	.align		4
.L_565:
        /*0078*/ 	.byte	0x04, 0x17
        /*007a*/ 	.short	(.L_567 - .L_566)
.L_566:
        /*007c*/ 	.word	0x00000000
        /*0080*/ 	.short	0x0000
        /*0082*/ 	.short	0x0000
        /*0084*/ 	.byte	0x00, 0xf0, 0x11, 0x00


	//----- nvinfo : EIATTR_SPARSE_MMA_MASK
	.align		4
.L_567:
        /*0088*/ 	.byte	0x03, 0x50
        /*008a*/ 	.short	0x0000


	//----- nvinfo : EIATTR_MAXREG_COUNT
	.align		4
        /*008c*/ 	.byte	0x03, 0x1b
        /*008e*/ 	.short	0x00ff


	//----- nvinfo : EIATTR_MERCURY_ISA_VERSION
	.align		4
        /*0090*/ 	.byte	0x03, 0x5f
        /*0092*/ 	.short	0x0101


	//----- nvinfo : EIATTR_EXIT_INSTR_OFFSETS
	.align		4
        /*0094*/ 	.byte	0x04, 0x1c
        /*0096*/ 	.short	(.L_569 - .L_568)


	//   ....[0]....
.L_568:
        /*0098*/ 	.word	0x000000b0


	//   ....[1]....
        /*009c*/ 	.word	0x00001cd0


	//----- nvinfo : EIATTR_CRS_STACK_SIZE
	.align		4
.L_569:
        /*00a0*/ 	.byte	0x04, 0x1e
        /*00a2*/ 	.short	(.L_571 - .L_570)
.L_570:
        /*00a4*/ 	.word	0x00000000


	//----- nvinfo : EIATTR_CBANK_PARAM_SIZE
	.align		4
.L_571:
        /*00a8*/ 	.byte	0x03, 0x19
        /*00aa*/ 	.short	0x0298


	//----- nvinfo : EIATTR_PARAM_CBANK
	.align		4
        /*00ac*/ 	.byte	0x04, 0x0a
        /*00ae*/ 	.short	(.L_573 - .L_572)
	.align		4
.L_572:
        /*00b0*/ 	.word	index@(.nv.constant0._ZN2at6native12cross_kernelIl16OffsetCalculatorILi3EjLb0EElEEviPT_PKS4_S7_T0_T1_S9_S9_)
        /*00b4*/ 	.short	0x0210
        /*00b6*/ 	.short	0x0298


	//----- nvinfo : EIATTR_SW_WAR
	.align		4
.L_573:
        /*00b8*/ 	.byte	0x04, 0x36
        /*00ba*/ 	.short	(.L_575 - .L_574)
.L_574:
        /*00bc*/ 	.word	0x00000008
.L_575:


//--------------------- .nv.info._ZN2at6native12cross_kernelIi16OffsetCalculatorILi3EjLb0EEiEEviPT_PKS4_S7_T0_T1_S9_S9_ --------------------------
	.section	.nv.info._ZN2at6native12cross_kernelIi16OffsetCalculatorILi3EjLb0EEiEEviPT_PKS4_S7_T0_T1_S9_S9_,"",@"SHT_CUDA_INFO"
	.sectionflags	@""
	.align	4


	//----- nvinfo : EIATTR_CUDA_API_VERSION
	.align		4
        /*0000*/ 	.byte	0x04, 0x37
        /*0002*/ 	.short	(.L_577 - .L_576)
.L_576:
        /*0004*/ 	.word	0x00000082


	//----- nvinfo : EIATTR_KPARAM_INFO
	.align		4
.L_577:
        /*0008*/ 	.byte	0x04, 0x17
        /*000a*/ 	.short	(.L_579 - .L_578)
.L_578:
        /*000c*/ 	.word	0x00000000
        /*0010*/ 	.short	0x0007
        /*0012*/ 	.short	0x0284
        /*0014*/ 	.byte	0x00, 0xf0, 0x11, 0x00


	//----- nvinfo : EIATTR_KPARAM_INFO
	.align		4
.L_579:
        /*0018*/ 	.byte	0x04, 0x17
        /*001a*/ 	.short	(.L_581 - .L_580)
.L_580:
        /*001c*/ 	.word	0x00000000
        /*0020*/ 	.short	0x0006
        /*0022*/ 	.short	0x0280
        /*0024*/ 	.byte	0x00, 0xf0, 0x11, 0x00


	//----- nvinfo : EIATTR_KPARAM_INFO
	.align		4
.L_581:
        /*0028*/ 	.byte	0x04, 0x17
        /*002a*/ 	.short	(.L_583 - .L_582)
.L_582:
        /*002c*/ 	.word	0x00000000
        /*0030*/ 	.short	0x0005
        /*0032*/ 	.short	0x027c
        /*0034*/ 	.byte	0x00, 0xf0, 0x11, 0x00


	//----- nvinfo : EIATTR_KPARAM_INFO
	.align		4
.L_583:
        /*0038*/ 	.byte	0x04, 0x17
        /*003a*/ 	.short	(.L_585 - .L_584)
.L_584:
        /*003c*/ 	.word	0x00000000
        /*0040*/ 	.short	0x0004
        /*0042*/ 	.short	0x0020
        /*0044*/ 	.byte	0x00, 0xf0, 0x71, 0x09


	//----- nvinfo : EIATTR_KPARAM_INFO
	.align		4
.L_585:
        /*0048*/ 	.byte	0x04, 0x17
        /*004a*/ 	.short	(.L_587 - .L_586)
.L_586:
        /*004c*/ 	.word	0x00000000
        /*0050*/ 	.short	0x0003
        /*0052*/ 	.short	0x0018
        /*0054*/ 	.byte	0x00, 0xf0, 0x21, 0x00


	//----- nvinfo : EIATTR_KPARAM_INFO
	.align		4
.L_587:
        /*0058*/ 	.byte	0x04, 0x17
        /*005a*/ 	.short	(.L_589 - .L_588)
.L_588:
        /*005c*/ 	.word	0x00000000
        /*0060*/ 	.short	0x0002
        /*0062*/ 	.short	0x0010
        /*0064*/ 	.byte	0x00, 0xf0, 0x21, 0x00


	//----- nvinfo : EIATTR_KPARAM_INFO
	.align		4
.L_589:
        /*0068*/ 	.byte	0x04, 0x17
        /*006a*/ 	.short	(.L_591 - .L_590)
.L_590:
        /*006c*/ 	.word	0x00000000
        /*0070*/ 	.short	0x0001
        /*0072*/ 	.short	0x0008
        /*0074*/ 	.byte	0x00, 0xf0, 0x21, 0x00


	//----- nvinfo : EIATTR_KPARAM_INFO
	.align		4
.L_591:
        /*0078*/ 	.byte	0x04, 0x17
        /*007a*/ 	.short	(.L_593 - .L_592)
.L_592:
        /*007c*/ 	.word	0x00000000
        /*0080*/ 	.short	0x0000
        /*0082*/ 	.short	0x0000
        /*0084*/ 	.byte	0x00, 0xf0, 0x11, 0x00


	//----- nvinfo : EIATTR_SPARSE_MMA_MASK
	.align		4
.L_593:
        /*0088*/ 	.byte	0x03, 0x50
        /*008a*/ 	.short	0x0000


	//----- nvinfo : EIATTR_MAXREG_COUNT
	.align		4
        /*008c*/ 	.byte	0x03, 0x1b
        /*008e*/ 	.short	0x00ff


	//----- nvinfo : EIATTR_MERCURY_ISA_VERSION
	.align		4
        /*0090*/ 	.byte	0x03, 0x5f
        /*0092*/ 	.short	0x0101


	//----- nvinfo : EIATTR_EXIT_INSTR_OFFSETS
	.align		4
        /*0094*/ 	.byte	0x04, 0x1c
        /*0096*/ 	.short	(.L_595 - .L_594)


	//   ....[0]....
.L_594:
        /*0098*/ 	.word	0x000000a0


	//   ....[1]....
        /*009c*/ 	.word	0x00001ae0


	//----- nvinfo : EIATTR_CRS_STACK_SIZE
	.align		4
.L_595:
        /*00a0*/ 	.byte	0x04, 0x1e
        /*00a2*/ 	.short	(.L_597 - .L_596)
.L_596:
        /*00a4*/ 	.word	0x00000000


	//----- nvinfo : EIATTR_CBANK_PARAM_SIZE
	.align		4
.L_597:
        /*00a8*/ 	.byte	0x03, 0x19
        /*00aa*/ 	.short	0x0288


	//----- nvinfo : EIATTR_PARAM_CBANK
	.align		4
        /*00ac*/ 	.byte	0x04, 0x0a
        /*00ae*/ 	.short	(.L_599 - .L_598)
	.align		4
.L_598:
        /*00b0*/ 	.word	index@(.nv.constant0._ZN2at6native12cross_kernelIi16OffsetCalculatorILi3EjLb0EEiEEviPT_PKS4_S7_T0_T1_S9_S9_)
        /*00b4*/ 	.short	0x0210
        /*00b6*/ 	.short	0x0288


	//----- nvinfo : EIATTR_SW_WAR
	.align		4
.L_599:
        /*00b8*/ 	.byte	0x04, 0x36
        /*00ba*/ 	.short	(.L_601 - .L_600)
.L_600:
        /*00bc*/ 	.word	0x00000008
.L_601:


//--------------------- .nv.info._ZN2at6native12cross_kernelIi16OffsetCalculatorILi3EjLb0EElEEviPT_PKS4_S7_T0_T1_S9_S9_ --------------------------
	.section	.nv.info._ZN2at6native12cross_kernelIi16OffsetCalculatorILi3EjLb0EElEEviPT_PKS4_S7_T0_T1_S9_S9_,"",@"SHT_CUDA_INFO"
	.sectionflags	@""
	.align	4


	//----- nvinfo : EIATTR_CUDA_API_VERSION
	.align		4
        /*0000*/ 	.byte	0x04, 0x37
        /*0002*/ 	.short	(.L_603 - .L_602)
.L_602:
        /*0004*/ 	.word	0x00000082


	//----- nvinfo : EIATTR_KPARAM_INFO
	.align		4
.L_603:
        /*0008*/ 	.byte	0x04, 0x17
        /*000a*/ 	.short	(.L_605 - .L_604)
.L_604:
        /*000c*/ 	.word	0x00000000
        /*0010*/ 	.short	0x0007
        /*0012*/ 	.short	0x0290
        /*0014*/ 	.byte	0x00, 0xf0, 0x21, 0x00


	//----- nvinfo : EIATTR_KPARAM_INFO
	.align		4
.L_605:
        /*0018*/ 	.byte	0x04, 0x17
        /*001a*/ 	.short	(.L_607 - .L_606)
.L_606:
        /*001c*/ 	.word	0x00000000
        /*0020*/ 	.short	0x0006
        /*0022*/ 	.short	0x0288
        /*0024*/ 	.byte	0x00, 0xf0, 0x21, 0x00


	//----- nvinfo : EIATTR_KPARAM_INFO
	.align		4
.L_607:
        /*0028*/ 	.byte	0x04, 0x17
        /*002a*/ 	.short	(.L_609 - .L_608)
.L_608:
        /*002c*/ 	.word	0x00000000
        /*0030*/ 	.short	0x0005
        /*0032*/ 	.short	0x0280
        /*0034*/ 	.byte	0x00, 0xf0, 0x21, 0x00


	//----- nvinfo : EIATTR_KPARAM_INFO
	.align		4
.L_609:
        /*0038*/ 	.byte	0x04, 0x17
        /*003a*/ 	.short	(.L_611 - .L_610)
.L_610:
        /*003c*/ 	.word	0x00000000
        /*0040*/ 	.short	0x0004
        /*0042*/ 	.short	0x0020
        /*0044*/ 	.byte	0x00, 0xf0, 0x71, 0x09


	//----- nvinfo : EIATTR_KPARAM_INFO
	.align		4
.L_611:
        /*0048*/ 	.byte	0x04, 0x17
        /*004a*/ 	.short	(.L_613 - .L_612)
.L_612:
        /*004c*/ 	.word	0x00000000
        /*0050*/ 	.short	0x0003
        /*0052*/ 	.short	0x0018
        /*0054*/ 	.byte	0x00, 0xf0, 0x21, 0x00


	//----- nvinfo : EIATTR_KPARAM_INFO
	.align		4
.L_613:
        /*0058*/ 	.byte	0x04, 0x17
        /*005a*/ 	.short	(.L_615 - .L_614)
.L_614:
        /*005c*/ 	.word	0x00000000
        /*0060*/ 	.short	0x0002
        /*0062*/ 	.short	0x0010
        /*0064*/ 	.byte	0x00, 0xf0, 0x21, 0x00


	//----- nvinfo : EIATTR_KPARAM_INFO
	.align		4
.L_615:
        /*0068*/ 	.byte	0x04, 0x17
        /*006a*/ 	.short	(.L_617 - .L_616)
.L_616:
        /*006c*/ 	.word	0x00000000
        /*0070*/ 	.short	0x0001
        /*0072*/ 	.short	0x0008
        /*0074*/ 	.byte	0x00, 0xf0, 0x21, 0x00


	//----- nvinfo : EIATTR_KPARAM_INFO
	.align		4
.L_617:
        /*0078*/ 	.byte	0x04, 0x17
        /*007a*/ 	.short	(.L_619 - .L_618)
.L_618:
        /*007c*/ 	.word	0x00000000
        /*0080*/ 	.short	0x0000
        /*0082*/ 	.short	0x0000
        /*0084*/ 	.byte	0x00, 0xf0, 0x11, 0x00


	//----- nvinfo : EIATTR_SPARSE_MMA_MASK
	.align		4
.L_619:
        /*0088*/ 	.byte	0x03, 0x50
        /*008a*/ 	.short	0x0000


	//----- nvinfo : EIATTR_MAXREG_COUNT
	.align		4
        /*008c*/ 	.byte	0x03, 0x1b
        /*008e*/ 	.short	0x00ff


	//----- nvinfo : EIATTR_MERCURY_ISA_VERSION
	.align		4
        /*0090*/ 	.byte	0x03, 0x5f
        /*0092*/ 	.short	0x0101


	//----- nvinfo : EIATTR_EXIT_INSTR_OFFSETS
	.align		4
        /*0094*/ 	.byte	0x04, 0x1c
        /*0096*/ 	.short	(.L_621 - .L_620)


	//   ....[0]....
.L_620:
        /*0098*/ 	.word	0x000000a0


	//   ....[1]....
        /*009c*/ 	.word	0x00001b40


	//----- nvinfo : EIATTR_CRS_STACK_SIZE
	.align		4
.L_621:
        /*00a0*/ 	.byte	0x04, 0x1e
        /*00a2*/ 	.short	(.L_623 - .L_622)
.L_622:
        /*00a4*/ 	.word	0x00000000


	//----- nvinfo : EIATTR_CBANK_PARAM_SIZE
	.align		4
.L_623:
        /*00a8*/ 	.byte	0x03, 0x19
        /*00aa*/ 	.short	0x0298


	//----- nvinfo : EIATTR_PARAM_CBANK
	.align		4
        /*00ac*/ 	.byte	0x04, 0x0a
        /*00ae*/ 	.short	(.L_625 - .L_624)
	.align		4
.L_624:
        /*00b0*/ 	.word	index@(.nv.constant0._ZN2at6native12cross_kernelIi16OffsetCalculatorILi3EjLb0EElEEviPT_PKS4_S7_T0_T1_S9_S9_)
        /*00b4*/ 	.short	0x0210
        /*00b6*/ 	.short	0x0298


	//----- nvinfo : EIATTR_SW_WAR
	.align		4
.L_625:
        /*00b8*/ 	.byte	0x04, 0x36
        /*00ba*/ 	.short	(.L_627 - .L_626)
.L_626:
        /*00bc*/ 	.word	0x00000008
.L_627:


//--------------------- .nv.info._ZN2at6native12cross_kernelIa16OffsetCalculatorILi3EjLb0EEiEEviPT_PKS4_S7_T0_T1_S9_S9_ --------------------------
	.section	.nv.info._ZN2at6native12cross_kernelIa16OffsetCalculatorILi3EjLb0EEiEEviPT_PKS4_S7_T0_T1_S9_S9_,"",@"SHT_CUDA_INFO"
	.sectionflags	@""
	.align	4


	//----- nvinfo : EIATTR_CUDA_API_VERSION
	.align		4
        /*0000*/ 	.byte	0x04, 0x37
        /*0002*/ 	.short	(.L_629 - .L_628)
.L_628:
        /*0004*/ 	.word	0x00000082


	//----- nvinfo : EIATTR_KPARAM_INFO
	.align		4
.L_629:
        /*0008*/ 	.byte	0x04, 0x17
        /*000a*/ 	.short	(.L_631 - .L_630)
.L_630:
        /*000c*/ 	.word	0x00000000
        /*0010*/ 	.short	0x0007
        /*0012*/ 	.short	0x0284
        /*0014*/ 	.byte	0x00, 0xf0, 0x11, 0x00


	//----- nvinfo : EIATTR_KPARAM_INFO
	.align		4
.L_631:
        /*0018*/ 	.byte	0x04, 0x17
        /*001a*/ 	.short	(.L_633 - .L_632)
.L_632:
        /*001c*/ 	.word	0x00000000
        /*0020*/ 	.short	0x0006
        /*0022*/ 	.short	0x0280
        /*0024*/ 	.byte	0x00, 0xf0, 0x11, 0x00


	//----- nvinfo : EIATTR_KPARAM_INFO
	.align		4
.L_633:
        /*0028*/ 	.byte	0x04, 0x17
        /*002a*/ 	.short	(.L_635 - .L_634)
.L_634:
        /*002c*/ 	.word	0x00000000
        /*0030*/ 	.short	0x0005
        /*0032*/ 	.short	0x027c
        /*0034*/ 	.byte	0x00, 0xf0, 0x11, 0x00


	//----- nvinfo : EIATTR_KPARAM_INFO
	.align		4
.L_635:
        /*0038*/ 	.byte	0x04, 0x17
        /*003a*/ 	.short	(.L_637 - .L_636)
.L_636:
        /*003c*/ 	.word	0x00000000
        /*0040*/ 	.short	0x0004
        /*0042*/ 	.short	0x0020
        /*0044*/ 	.byte	0x00, 0xf0, 0x71, 0x09


	//----- nvinfo : EIATTR_KPARAM_INFO
	.align		4
.L_637:
        /*0048*/ 	.byte	0x04, 0x17
        /*004a*/ 	.short	(.L_639 - .L_638)
.L_638:
        /*004c*/ 	.word	0x00000000
        /*0050*/ 	.short	0x0003
        /*0052*/ 	.short	0x0018
        /*0054*/ 	.byte	0x00, 0xf0, 0x21, 0x00


	//----- nvinfo : EIATTR_KPARAM_INFO
	.align		4
.L_639:
        /*0058*/ 	.byte	0x04, 0x17
        /*005a*/ 	.short	(.L_641 - .L_640)
.L_640:
        /*005c*/ 	.word	0x00000000
        /*0060*/ 	.short	0x0002
        /*0062*/ 	.short	0x0010
        /*0064*/ 	.byte	0x00, 0xf0, 0x21, 0x00


	//----- nvinfo : EIATTR_KPARAM_INFO
	.align		4
.L_641:
        /*0068*/ 	.byte	0x04, 0x17
        /*006a*/ 	.short	(.L_643 - .L_642)
.L_642:
        /*006c*/ 	.word	0x00000000
        /*0070*/ 	.short	0x0001
        /*0072*/ 	.short	0x0008
        /*0074*/ 	.byte	0x00, 0xf0, 0x21, 0x00


	//----- nvinfo : EIATTR_KPARAM_INFO
	.align		4
.L_643:
        /*0078*/ 	.byte	0x04, 0x17
        /*007a*/ 	.short	(.L_645 - .L_644)
.L_644:
        /*007c*/ 	.word	0x00000000
        /*0080*/ 	.short	0x0000
        /*0082*/ 	.short	0x0000
        /*0084*/ 	.byte	0x00, 0xf0, 0x11, 0x00


	//----- nvinfo : EIATTR_SPARSE_MMA_MASK
	.align		4
.L_645:
        /*0088*/ 	.byte	0x03, 0x50
        /*008a*/ 	.short	0x0000


	//----- nvinfo : EIATTR_MAXREG_COUNT
	.align		4
        /*008c*/ 	.byte	0x03, 0x1b
        /*008e*/ 	.short	0x00ff


	//----- nvinfo : EIATTR_MERCURY_ISA_VERSION
	.align		4
        /*0090*/ 	.byte	0x03, 0x5f
        /*0092*/ 	.short	0x0101


	//----- nvinfo : EIATTR_EXIT_INSTR_OFFSETS
	.align		4
        /*0094*/ 	.byte	0x04, 0x1c
        /*0096*/ 	.short	(.L_647 - .L_646)


	//   ....[0]....
.L_646:
        /*0098*/ 	.word	0x000000a0


	//   ....[1]....
        /*009c*/ 	.word	0x00001af0


	//----- nvinfo : EIATTR_CRS_STACK_SIZE
	.align		4
.L_647:
        /*00a0*/ 	.byte	0x04, 0x1e
        /*00a2*/ 	.short	(.L_649 - .L_648)
.L_648:
        /*00a4*/ 	.word	0x00000000


	//----- nvinfo : EIATTR_CBANK_PARAM_SIZE
	.align		4
.L_649:
        /*00a8*/ 	.byte	0x03, 0x19
        /*00aa*/ 	.short	0x0288


	//----- nvinfo : EIATTR_PARAM_CBANK
	.align		4
        /*00ac*/ 	.byte	0x04, 0x0a
        /*00ae*/ 	.short	(.L_651 - .L_650)
	.align		4
.L_650:
        /*00b0*/ 	.word	index@(.nv.constant0._ZN2at6native12cross_kernelIa16OffsetCalculatorILi3EjLb0EEiEEviPT_PKS4_S7_T0_T1_S9_S9_)
        /*00b4*/ 	.short	0x0210
        /*00b6*/ 	.short	0x0288


	//----- nvinfo : EIATTR_SW_WAR
	.align		4
.L_651:
        /*00b8*/ 	.byte	0x04, 0x36
        /*00ba*/ 	.short	(.L_653 - .L_652)
.L_652:
        /*00bc*/ 	.word	0x00000008
.L_653:


//--------------------- .nv.info._ZN2at6native12cross_kernelIa16OffsetCalculatorILi3EjLb0EElEEviPT_PKS4_S7_T0_T1_S9_S9_ --------------------------
	.section	.nv.info._ZN2at6native12cross_kernelIa16OffsetCalculatorILi3EjLb0EElEEviPT_PKS4_S7_T0_T1_S9_S9_,"",@"SHT_CUDA_INFO"
	.sectionflags	@""
	.align	4


	//----- nvinfo : EIATTR_CUDA_API_VERSION
	.align		4
        /*0000*/ 	.byte	0x04, 0x37
        /*0002*/ 	.short	(.L_655 - .L_654)
.L_654:
        /*0004*/ 	.word	0x00000082


	//----- nvinfo : EIATTR_KPARAM_INFO
	.align		4
.L_655:
        /*0008*/ 	.byte	0x04, 0x17
        /*000a*/ 	.short	(.L_657 - .L_656)
.L_656:
        /*000c*/ 	.word	0x00000000
        /*0010*/ 	.short	0x0007
        /*0012*/ 	.short	0x0290
        /*0014*/ 	.byte	0x00, 0xf0, 0x21, 0x00


	//----- nvinfo : EIATTR_KPARAM_INFO
	.align		4
.L_657:
        /*0018*/ 	.byte	0x04, 0x17
        /*001a*/ 	.short	(.L_659 - .L_658)
.L_658:
        /*001c*/ 	.word	0x00000000
        /*0020*/ 	.short	0x0006
        /*0022*/ 	.short	0x0288
        /*0024*/ 	.byte	0x00, 0xf0, 0x21, 0x00


	//----- nvinfo : EIATTR_KPARAM_INFO
	.align		4
.L_659:
        /*0028*/ 	.byte	0x04, 0x17
        /*002a*/ 	.short	(.L_661 - .L_660)
.L_660:
        /*002c*/ 	.word	0x00000000
        /*0030*/ 	.short	0x0005
        /*0032*/ 	.short	0x0280
        /*0034*/ 	.byte	0x00, 0xf0, 0x21, 0x00


	//----- nvinfo : EIATTR_KPARAM_INFO
	.align		4
.L_661:
        /*0038*/ 	.byte	0x04, 0x17
        /*003a*/ 	.short	(.L_663 - .L_662)
.L_662:
        /*003c*/ 	.word	0x00000000
        /*0040*/ 	.short	0x0004
        /*0042*/ 	.short	0x0020
        /*0044*/ 	.byte	0x00, 0xf0, 0x71, 0x09


	//----- nvinfo : EIATTR_KPARAM_INFO
	.align		4
.L_663:
        /*0048*/ 	.byte	0x04, 0x17
        /*004a*/ 	.short	(.L_665 - .L_664)
.L_664:
        /*004c*/ 	.word	0x00000000
        /*0050*/ 	.short	0x0003
        /*0052*/ 	.short	0x0018
        /*0054*/ 	.byte	0x00, 0xf0, 0x21, 0x00


	//----- nvinfo : EIATTR_KPARAM_INFO
	.align		4
.L_665:
        /*0058*/ 	.byte	0x04, 0x17
        /*005a*/ 	.short	(.L_667 - .L_666)
.L_666:
        /*005c*/ 	.word	0x00000000
        /*0060*/ 	.short	0x0002
        /*0062*/ 	.short	0x0010
        /*0064*/ 	.byte	0x00, 0xf0, 0x21, 0x00


	//----- nvinfo : EIATTR_KPARAM_INFO
	.align		4
.L_667:
        /*0068*/ 	.byte	0x04, 0x17
        /*006a*/ 	.short	(.L_669 - .L_668)
.L_668:
        /*006c*/ 	.word	0x00000000
        /*0070*/ 	.short	0x0001
        /*0072*/ 	.short	0x0008
        /*0074*/ 	.byte	0x00, 0xf0, 0x21, 0x00


	//----- nvinfo : EIATTR_KPARAM_INFO
	.align		4
.L_669:
        /*0078*/ 	.byte	0x04, 0x17
        /*007a*/ 	.short	(.L_671 - .L_670)
.L_670:
        /*007c*/ 	.word	0x00000000
        /*0080*/ 	.short	0x0000
        /*0082*/ 	.short	0x0000
        /*0084*/ 	.byte	0x00, 0xf0, 0x11, 0x00


	//----- nvinfo : EIATTR_SPARSE_MMA_MASK
	.align		4
.L_671:
        /*0088*/ 	.byte	0x03, 0x50
        /*008a*/ 	.short	0x0000


	//----- nvinfo : EIATTR_MAXREG_COUNT
	.align		4
        /*008c*/ 	.byte	0x03, 0x1b
        /*008e*/ 	.short	0x00ff


	//----- nvinfo : EIATTR_MERCURY_ISA_VERSION
	.align		4
        /*0090*/ 	.byte	0x03, 0x5f
        /*0092*/ 	.short	0x0101


	//----- nvinfo : EIATTR_EXIT_INSTR_OFFSETS
	.align		4
        /*0094*/ 	.byte	0x04, 0x1c
        /*0096*/ 	.short	(.L_673 - .L_672)


	//   ....[0]....
.L_672:
        /*0098*/ 	.word	0x000000a0


	//   ....[1]....
        /*009c*/ 	.word	0x00001af0


	//----- nvinfo : EIATTR_CRS_STACK_SIZE
	.align		4
.L_673:
        /*00a0*/ 	.byte	0x04, 0x1e
        /*00a2*/ 	.short	(.L_675 - .L_674)
.L_674:
        /*00a4*/ 	.word	0x00000000


	//----- nvinfo : EIATTR_CBANK_PARAM_SIZE
	.align		4
.L_675:
        /*00a8*/ 	.byte	0x03, 0x19
        /*00aa*/ 	.short	0x0298


	//----- nvinfo : EIATTR_PARAM_CBANK
	.align		4
        /*00ac*/ 	.byte	0x04, 0x0a
        /*00ae*/ 	.short	(.L_677 - .L_676)
	.align		4
.L_676:
        /*00b0*/ 	.word	index@(.nv.constant0._ZN2at6native12cross_kernelIa16OffsetCalculatorILi3EjLb0EElEEviPT_PKS4_S7_T0_T1_S9_S9_)
        /*00b4*/ 	.short	0x0210
        /*00b6*/ 	.short	0x0298


	//----- nvinfo : EIATTR_SW_WAR
	.align		4
.L_677:
        /*00b8*/ 	.byte	0x04, 0x36
        /*00ba*/ 	.short	(.L_679 - .L_678)
.L_678:
        /*00bc*/ 	.word	0x00000008
.L_679:


//--------------------- .nv.info._ZN2at6native12cross_kernelIh16OffsetCalculatorILi3EjLb0EEiEEviPT_PKS4_S7_T0_T1_S9_S9_ --------------------------
	.section	.nv.info._ZN2at6native12cross_kernelIh16OffsetCalculatorILi3EjLb0EEiEEviPT_PKS4_S7_T0_T1_S9_S9_,"",@"SHT_CUDA_INFO"
	.sectionflags	@""
	.align	4


	//----- nvinfo : EIATTR_CUDA_API_VERSION
	.align		4
        /*0000*/ 	.byte	0x04, 0x37
        /*0002*/ 	.short	(.L_681 - .L_680)
.L_680:
        /*0004*/ 	.word	0x00000082


	//----- nvinfo : EIATTR_KPARAM_INFO
	.align		4
.L_681:
        /*0008*/ 	.byte	0x04, 0x17
        /*000a*/ 	.short	(.L_683 - .L_682)
.L_682:
        /*000c*/ 	.word	0x00000000
        /*0010*/ 	.short	0x0007
        /*0012*/ 	.short	0x0284
        /*0014*/ 	.byte	0x00, 0xf0, 0x11, 0x00


	//----- nvinfo : EIATTR_KPARAM_INFO
	.align		4
.L_683:
        /*0018*/ 	.byte	0x04, 0x17
        /*001a*/ 	.short	(.L_685 - .L_684)
.L_684:
        /*001c*/ 	.word	0x00000000
        /*0020*/ 	.short	0x0006
        /*0022*/ 	.short	0x0280
        /*0024*/ 	.byte	0x00, 0xf0, 0x11, 0x00


	//----- nvinfo : EIATTR_KPARAM_INFO
	.align		4
.L_685:
        /*0028*/ 	.byte	0x04, 0x17
        /*002a*/ 	.short	(.L_687 - .L_686)
.L_686:
        /*002c*/ 	.word	0x00000000
        /*0030*/ 	.short	0x0005
        /*0032*/ 	.short	0x027c
        /*0034*/ 	.byte	0x00, 0xf0, 0x11, 0x00


	//----- nvinfo : EIATTR_KPARAM_INFO
	.align		4
.L_687:
        /*0038*/ 	.byte	0x04, 0x17
        /*003a*/ 	.short	(.L_689 - .L_688)
.L_688:
        /*003c*/ 	.word	0x00000000
        /*0040*/ 	.short	0x0004
        /*0042*/ 	.short	0x0020
        /*0044*/ 	.byte	0x00, 0xf0, 0x71, 0x09


	//----- nvinfo : EIATTR_KPARAM_INFO
	.align		4
.L_689:
        /*0048*/ 	.byte	0x04, 0x17
        /*004a*/ 	.short	(.L_691 - .L_690)
.L_690:
        /*004c*/ 	.word	0x00000000
        /*0050*/ 	.short	0x0003
        /*0052*/ 	.short	0x0018
        /*0054*/ 	.byte	0x00, 0xf0, 0x21, 0x00


	//----- nvinfo : EIATTR_KPARAM_INFO
	.align		4
.L_691:
        /*0058*/ 	.byte	0x04, 0x17
        /*005a*/ 	.short	(.L_693 - .L_692)
.L_692:
        /*005c*/ 	.word	0x00000000
        /*0060*/ 	.short	0x0002
        /*0062*/ 	.short	0x0010
        /*0064*/ 	.byte	0x00, 0xf0, 0x21, 0x00


	//----- nvinfo : EIATTR_KPARAM_INFO
	.align		4
.L_693:
        /*0068*/ 	.byte	0x04, 0x17
        /*006a*/ 	.short	(.L_695 - .L_694)
.L_694:
        /*006c*/ 	.word	0x00000000
        /*0070*/ 	.short	0x0001
        /*0072*/ 	.short	0x0008
        /*0074*/ 	.byte	0x00, 0xf0, 0x21, 0x00


	//----- nvinfo : EIATTR_KPARAM_INFO
	.align		4
.L_695:
        /*0078*/ 	.byte	0x04, 0x17
        /*007a*/ 	.short	(.L_697 - .L_696)
.L_696:
        /*007c*/ 	.word	0x00000000
        /*0080*/ 	.short	0x0000
        /*0082*/ 	.short	0x0000
        /*0084*/ 	.byte	0x00, 0xf0, 0x11, 0x00


	//----- nvinfo : EIATTR_SPARSE_MMA_MASK
	.align		4
.L_697:
        /*0088*/ 	.byte	0x03, 0x50
        /*008a*/ 	.short	0x0000


	//----- nvinfo : EIATTR_MAXREG_COUNT
	.align		4
        /*008c*/ 	.byte	0x03, 0x1b
        /*008e*/ 	.short	0x00ff


	//----- nvinfo : EIATTR_MERCURY_ISA_VERSION
	.align		4
        /*0090*/ 	.byte	0x03, 0x5f
        /*0092*/ 	.short	0x0101


	//----- nvinfo : EIATTR_EXIT_INSTR_OFFSETS
	.align		4
        /*0094*/ 	.byte	0x04, 0x1c
        /*0096*/ 	.short	(.L_699 - .L_698)


	//   ....[0]....
.L_698:
        /*0098*/ 	.word	0x000000a0


	//   ....[1]....
        /*009c*/ 	.word	0x00001af0


	//----- nvinfo : EIATTR_CRS_STACK_SIZE
	.align		4
.L_699:
        /*00a0*/ 	.byte	0x04, 0x1e
        /*00a2*/ 	.short	(.L_701 - .L_700)
.L_700:
        /*00a4*/ 	.word	0x00000000


	//----- nvinfo : EIATTR_CBANK_PARAM_SIZE
	.align		4
.L_701:
        /*00a8*/ 	.byte	0x03, 0x19
        /*00aa*/ 	.short	0x0288


	//----- nvinfo : EIATTR_PARAM_CBANK
	.align		4
        /*00ac*/ 	.byte	0x04, 0x0a
        /*00ae*/ 	.short	(.L_703 - .L_702)
	.align		4
.L_702:
        /*00b0*/ 	.word	index@(.nv.constant0._ZN2at6native12cross_kernelIh16OffsetCalculatorILi3EjLb0EEiEEviPT_PKS4_S7_T0_T1_S9_S9_)
        /*00b4*/ 	.short	0x0210
        /*00b6*/ 	.short	0x0288


	//----- nvinfo : EIATTR_SW_WAR
	.align		4
.L_703:
        /*00b8*/ 	.byte	0x04, 0x36
        /*00ba*/ 	.short	(.L_705 - .L_704)
.L_704:
        /*00bc*/ 	.word	0x00000008
.L_705:


//--------------------- .nv.info._ZN2at6native12cross_kernelIh16OffsetCalculatorILi3EjLb0EElEEviPT_PKS4_S7_T0_T1_S9_S9_ --------------------------
	.section	.nv.info._ZN2at6native12cross_kernelIh16OffsetCalculatorILi3EjLb0EElEEviPT_PKS4_S7_T0_T1_S9_S9_,"",@"SHT_CUDA_INFO"
	.sectionflags	@""
	.align	4


	//----- nvinfo : EIATTR_CUDA_API_VERSION
	.align		4
        /*0000*/ 	.byte	0x04, 0x37
        /*0002*/ 	.short	(.L_707 - .L_706)
.L_706:
        /*0004*/ 	.word	0x00000082


	//----- nvinfo : EIATTR_KPARAM_INFO
	.align		4
.L_707:
        /*0008*/ 	.byte	0x04, 0x17
        /*000a*/ 	.short	(.L_709 - .L_708)
.L_708:
        /*000c*/ 	.word	0x00000000
        /*0010*/ 	.short	0x0007
        /*0012*/ 	.short	0x0290
        /*0014*/ 	.byte	0x00, 0xf0, 0x21, 0x00


	//----- nvinfo : EIATTR_KPARAM_INFO
	.align		4
.L_709:
        /*0018*/ 	.byte	0x04, 0x17
        /*001a*/ 	.short	(.L_711 - .L_710)
.L_710:
        /*001c*/ 	.word	0x00000000
        /*0020*/ 	.short	0x0006
        /*0022*/ 	.short	0x0288
        /*0024*/ 	.byte	0x00, 0xf0, 0x21, 0x00


	//----- nvinfo : EIATTR_KPARAM_INFO
	.align		4
.L_711:
        /*0028*/ 	.byte	0x04, 0x17
        /*002a*/ 	.short	(.L_713 - .L_712)
.L_712:
        /*002c*/ 	.word	0x00000000
        /*0030*/ 	.short	0x0005
        /*0032*/ 	.short	0x0280
        /*0034*/ 	.byte	0x00, 0xf0, 0x21, 0x00


	//----- nvinfo : EIATTR_KPARAM_INFO
	.align		4
.L_713:
        /*0038*/ 	.byte	0x04, 0x17
        /*003a*/ 	.short	(.L_715 - .L_714)
.L_714:
        /*003c*/ 	.word	0x00000000
        /*0040*/ 	.short	0x0004
        /*0042*/ 	.short	0x0020
        /*0044*/ 	.byte	0x00, 0xf0, 0x71, 0x09


	//----- nvinfo : EIATTR_KPARAM_INFO
	.align		4
.L_715:
        /*0048*/ 	.byte	0x04, 0x17
        /*004a*/ 	.short	(.L_717 - .L_716)
.L_716:
        /*004c*/ 	.word	0x00000000
        /*0050*/ 	.short	0x0003
        /*0052*/ 	.short	0x0018
        /*0054*/ 	.byte	0x00, 0xf0, 0x21, 0x00


	//----- nvinfo : EIATTR_KPARAM_INFO
	.align		4
.L_717:
        /*0058*/ 	.byte	0x04, 0x17
        /*005a*/ 	.short	(.L_719 - .L_718)
.L_718:
        /*005c*/ 	.word	0x00000000
        /*0060*/ 	.short	0x0002
        /*0062*/ 	.short	0x0010
        /*0064*/ 	.byte	0x00, 0xf0, 0x21, 0x00


	//----- nvinfo : EIATTR_KPARAM_INFO
	.align		4
.L_719:
        /*0068*/ 	.byte	0x04, 0x17
        /*006a*/ 	.short	(.L_721 - .L_720)
.L_720:
        /*006c*/ 	.word	0x00000000
        /*0070*/ 	.short	0x0001
        /*0072*/ 	.short	0x0008
        /*0074*/ 	.byte	0x00, 0xf0, 0x21, 0x00


	//----- nvinfo : EIATTR_KPARAM_INFO
	.align		4
.L_721:
        /*0078*/ 	.byte	0x04, 0x17
        /*007a*/ 	.short	(.L_723 - .L_722)
.L_722:
        /*007c*/ 	.word	0x00000000
        /*0080*/ 	.short	0x0000
        /*0082*/ 	.short	0x0000
        /*0084*/ 	.byte	0x00, 0xf0, 0x11, 0x00


	//----- nvinfo : EIATTR_SPARSE_MMA_MASK
	.align		4
.L_723:
        /*0088*/ 	.byte	0x03, 0x50
        /*008a*/ 	.short	0x0000


	//----- nvinfo : EIATTR_MAXREG_COUNT
	.align		4
        /*008c*/ 	.byte	0x03, 0x1b
        /*008e*/ 	.short	0x00ff


	//----- nvinfo : EIATTR_MERCURY_ISA_VERSION
	.align		4
        /*0090*/ 	.byte	0x03, 0x5f
        /*0092*/ 	.short	0x0101


	//----- nvinfo : EIATTR_EXIT_INSTR_OFFSETS
	.align		4
        /*0094*/ 	.byte	0x04, 0x1c
        /*0096*/ 	.short	(.L_725 - .L_724)


	//   ....[0]....
.L_724:
        /*0098*/ 	.word	0x000000a0


	//   ....[1]....
        /*009c*/ 	.word	0x00001af0


	//----- nvinfo : EIATTR_CRS_STACK_SIZE
	.align		4
.L_725:
        /*00a0*/ 	.byte	0x04, 0x1e
        /*00a2*/ 	.short	(.L_727 - .L_726)
.L_726:
        /*00a4*/ 	.word	0x00000000


	//----- nvinfo : EIATTR_CBANK_PARAM_SIZE
	.align		4
.L_727:
        /*00a8*/ 	.byte	0x03, 0x19
        /*00aa*/ 	.short	0x0298


	//----- nvinfo : EIATTR_PARAM_CBANK
	.align		4
        /*00ac*/ 	.byte	0x04, 0x0a
        /*00ae*/ 	.short	(.L_729 - .L_728)
	.align		4
.L_728:
        /*00b0*/ 	.word	index@(.nv.constant0._ZN2at6native12cross_kernelIh16OffsetCalculatorILi3EjLb0EElEEviPT_PKS4_S7_T0_T1_S9_S9_)
        /*00b4*/ 	.short	0x0210
        /*00b6*/ 	.short	0x0298


	//----- nvinfo : EIATTR_SW_WAR
	.align		4
.L_729:
        /*00b8*/ 	.byte	0x04, 0x36
        /*00ba*/ 	.short	(.L_731 - .L_730)
.L_730:
        /*00bc*/ 	.word	0x00000008
.L_731:


//--------------------- .nv.callgraph             --------------------------
	.section	.nv.callgraph,"",@"SHT_CUDA_CALLGRAPH"
	.align	4
	.sectionentsize	8
	.align		4
        /*0000*/ 	.word	0x00000000
	.align		4
        /*0004*/ 	.word	0xffffffff
	.align		4
        /*0008*/ 	.word	0x00000000
	.align		4
        /*000c*/ 	.word	0xfffffffe
	.align		4
        /*0010*/ 	.word	0x00000000
	.align		4
        /*0014*/ 	.word	0xfffffffd
	.align		4
        /*0018*/ 	.word	0x00000000
	.align		4
        /*001c*/ 	.word	0xfffffffc


//--------------------- .nv.constant4             --------------------------
	.section	.nv.constant4,"a",@progbits
	.align	8
	.align		8
.nv.constant4:
        /*0000*/ 	.dword	_ZN45_INTERNAL_514267e4_14_CrossKernel_cu_a4741ca24cuda3std3__45__cpo5beginE
	.align		8
        /*0008*/ 	.dword	_ZN45_INTERNAL_514267e4_14_CrossKernel_cu_a4741ca24cuda3std3__45__cpo3endE
	.align		8
        /*0010*/ 	.dword	_ZN45_INTERNAL_514267e4_14_CrossKernel_cu_a4741ca24cuda3std3__45__cpo6cbeginE
	.align		8
        /*0018*/ 	.dword	_ZN45_INTERNAL_514267e4_14_CrossKernel_cu_a4741ca24cuda3std3__45__cpo4cendE
	.align		8
        /*0020*/ 	.dword	_ZN45_INTERNAL_514267e4_14_CrossKernel_cu_a4741ca24cuda3std3__45__cpo6rbeginE
	.align		8
        /*0028*/ 	.dword	_ZN45_INTERNAL_514267e4_14_CrossKernel_cu_a4741ca24cuda3std3__45__cpo4rendE
	.align		8
        /*0030*/ 	.dword	_ZN45_INTERNAL_514267e4_14_CrossKernel_cu_a4741ca24cuda3std3__45__cpo7crbeginE
	.align		8
        /*0038*/ 	.dword	_ZN45_INTERNAL_514267e4_14_CrossKernel_cu_a4741ca24cuda3std3__45__cpo5crendE
	.align		8
        /*0040*/ 	.dword	_ZN45_INTERNAL_514267e4_14_CrossKernel_cu_a4741ca24cuda3std3__447_GLOBAL__N__514267e4_14_CrossKernel_cu_a4741ca26ignoreE
	.align		8
        /*0048*/ 	.dword	_ZN45_INTERNAL_514267e4_14_CrossKernel_cu_a4741ca24cuda3std3__419piecewise_constructE
	.align		8
        /*0050*/ 	.dword	_ZN45_INTERNAL_514267e4_14_CrossKernel_cu_a4741ca24cuda3std3__48in_placeE
	.align		8
        /*0058*/ 	.dword	_ZN45_INTERNAL_514267e4_14_CrossKernel_cu_a4741ca24cuda3std3__420unreachable_sentinelE
	.align		8
        /*0060*/ 	.dword	_ZN45_INTERNAL_514267e4_14_CrossKernel_cu_a4741ca24cuda3std6ranges3__45__cpo4swapE
	.align		8
        /*0068*/ 	.dword	_ZN45_INTERNAL_514267e4_14_CrossKernel_cu_a4741ca24cuda3std6ranges3__45__cpo9iter_moveE
	.align		8
        /*0070*/ 	.dword	_ZN45_INTERNAL_514267e4_14_CrossKernel_cu_a4741ca24cuda3std6ranges3__45__cpo5beginE
	.align		8
        /*0078*/ 	.dword	_ZN45_INTERNAL_514267e4_14_CrossKernel_cu_a4741ca24cuda3std6ranges3__45__cpo3endE
	.align		8
        /*0080*/ 	.dword	_ZN45_INTERNAL_514267e4_14_CrossKernel_cu_a4741ca24cuda3std6ranges3__45__cpo6cbeginE
	.align		8
        /*0088*/ 	.dword	_ZN45_INTERNAL_514267e4_14_CrossKernel_cu_a4741ca24cuda3std6ranges3__45__cpo4cendE
	.align		8
        /*0090*/ 	.dword	_ZN45_INTERNAL_514267e4_14_CrossKernel_cu_a4741ca24cuda3std6ranges3__45__cpo7advanceE
	.align		8
        /*0098*/ 	.dword	_ZN45_INTERNAL_514267e4_14_CrossKernel_cu_a4741ca24cuda3std6ranges3__45__cpo9iter_swapE
	.align		8
        /*00a0*/ 	.dword	_ZN45_INTERNAL_514267e4_14_CrossKernel_cu_a4741ca24cuda3std6ranges3__45__cpo4nextE
	.align		8
        /*00a8*/ 	.dword	_ZN45_INTERNAL_514267e4_14_CrossKernel_cu_a4741ca24cuda3std6ranges3__45__cpo4prevE
	.align		8
        /*00b0*/ 	.dword	_ZN45_INTERNAL_514267e4_14_CrossKernel_cu_a4741ca24cuda3std6ranges3__45__cpo4dataE
	.align		8
        /*00b8*/ 	.dword	_ZN45_INTERNAL_514267e4_14_CrossKernel_cu_a4741ca24cuda3std6ranges3__45__cpo5cdataE
	.align		8
        /*00c0*/ 	.dword	_ZN45_INTERNAL_514267e4_14_CrossKernel_cu_a4741ca24cuda3std6ranges3__45__cpo4sizeE
	.align		8
        /*00c8*/ 	.dword	_ZN45_INTERNAL_514267e4_14_CrossKernel_cu_a4741ca24cuda3std6ranges3__45__cpo5ssizeE
	.align		8
        /*00d0*/ 	.dword	_ZN45_INTERNAL_514267e4_14_CrossKernel_cu_a4741ca24cuda3std6ranges3__45__cpo8distanceE
	.align		8
        /*00d8*/ 	.dword	_ZN45_INTERNAL_514267e4_14_CrossKernel_cu_a4741ca26thrust23THRUST_300001_SM_900_NS6system6detail10sequential3seqE


//--------------------- .text._ZN2at6native12cross_kernelIN3c108BFloat16E16OffsetCalculatorILi3EjLb0EEiEEviPT_PKS6_S9_T0_T1_SB_SB_ --------------------------
	.section	.text._ZN2at6native12cross_kernelIN3c108BFloat16E16OffsetCalculatorILi3EjLb0EEiEEviPT_PKS6_S9_T0_T1_SB_SB_,"ax",@progbits
	.align	128
        .global         _ZN2at6native12cross_kernelIN3c108BFloat16E16OffsetCalculatorILi3EjLb0EEiEEviPT_PKS6_S9_T0_T1_SB_SB_
        .type           _ZN2at6native12cross_kernelIN3c108BFloat16E16OffsetCalculatorILi3EjLb0EEiEEviPT_PKS6_S9_T0_T1_SB_SB_,@function
        .size           _ZN2at6native12cross_kernelIN3c108BFloat16E16OffsetCalculatorILi3EjLb0EEiEEviPT_PKS6_S9_T0_T1_SB_SB_,(.L_x_88 - _ZN2at6native12cross_kernelIN3c108BFloat16E16OffsetCalculatorILi3EjLb0EEiEEviPT_PKS6_S9_T0_T1_SB_SB_)
        .other          _ZN2at6native12cross_kernelIN3c108BFloat16E16OffsetCalculatorILi3EjLb0EEiEEviPT_PKS6_S9_T0_T1_SB_SB_,@"STO_CUDA_ENTRY STV_DEFAULT"
_ZN2at6native12cross_kernelIN3c108BFloat16E16OffsetCalculatorILi3EjLb0EEiEEviPT_PKS6_S9_T0_T1_SB_SB_:
.text._ZN2at6native12cross_kernelIN3c108BFloat16E16OffsetCalculatorILi3EjLb0EEiEEviPT_PKS6_S9_T0_T1_SB_SB_:
[----:B------:R-:W-:Y:S01]  /*0000*/  LDC R1, c[0x0][0x28] ;  /* 0x00000a00ff017b82 */ /* 0x000fe20000000800 */
[----:B------:R-:W0:Y:S07]  /*0010*/  S2R R2, SR_TID.X ;  /* 0x0000000000027919 */ /* 0x000e2e0000002100 */
[----:B------:R-:W0:Y:S01]  /*0020*/  S2UR UR4, SR_CTAID.X ;  /* 0x00000000000479c3 */ /* 0x000e220000002500 */
[----:B------:R-:W-:-:S07]  /*0030*/  HFMA2.MMA R3, -RZ, RZ, 0, 0 ;  /* 0x00000000ff037435 */ /* 0x000fce00000001ff */
[----:B------:R-:W0:Y:S02]  /*0040*/  LDC R5, c[0x0][RZ] ;  /* 0x00000000ff057b82 */ /* 0x000e240000000800 */
[----:B0-----:R-:W-:Y:S01]  /*0050*/  IMAD.WIDE.U32 R2, R5, UR4, R2 ;  /* 0x0000000405027c25 */ /* 0x001fe2000f8e0002 */
[----:B------:R-:W-:Y:S02]  /*0060*/  ULDC UR4, c[0x0][0x210] ;  /* 0x0000840000047ab9 */ /* 0x000fe40000000800 */
[----:B------:R-:W-:Y:S02]  /*0070*/  USHF.R.S32.HI UR58, URZ, 0x1f, UR4 ;  /* 0x0000001f3f3a7899 */ /* 0x000fe40008011404 */
[----:B------:R-:W-:-:S04]  /*0080*/  ISETP.GE.U32.AND P0, PT, R2, UR4, PT ;  /* 0x0000000402007c0c */ /* 0x000fc8000bf06070 */
[----:B------:R-:W-:-:S13]  /*0090*/  ISETP.GE.AND.EX P0, PT, R3, UR58, PT, P0 ;  /* 0x0000003a03007c0c */ /* 0x000fda000bf06300 */
[----:B------:R-:W-:Y:S05]  /*00a0*/  @P0 EXIT ;  /* 0x000000000000094d */ /* 0x000fea0003800000 */
[----:B------:R-:W0:Y:S01]  /*00b0*/  LDC.64 R8, c[0x0][0x490] ;  /* 0x00012400ff087b82 */ /* 0x000e220000000a00 */
[----:B------:R-:W-:Y:S01]  /*00c0*/  MOV R0, R2 ;  /* 0x0000000200007202 */ /* 0x000fe20000000f00 */
[----:B------:R-:W-:Y:S01]  /*00d0*/  BSSY B0, `(.L_x_0) ;  /* 0x00001bd000007945 */ /* 0x000fe20003800000 */
[----:B------:R-:W-:Y:S01]  /*00e0*/  ULDC UR30, c[0x0][0xc] ;  /* 0x00000300001e7ab9 */ /* 0x000fe20000000800 */
[----:B------:R-:W-:Y:S01]  /*00f0*/  ULDC UR27, c[0x0][0x230] ;  /* 0x00008c00001b7ab9 */ /* 0x000fe20000000800 */
[----:B------:R-:W-:Y:S01]  /*0100*/  IMAD R5, R5, UR30, RZ ;  /* 0x0000001e05057c24 */ /* 0x000fe2000f8e02ff */
[----:B------:R-:W-:Y:S01]  /*0110*/  ISETP.NE.AND P1, PT, RZ, UR27, PT ;  /* 0x0000001bff007c0c */ /* 0x000fe2000bf25270 */
[----:B------:R-:W-:Y:S01]  /*0120*/  ULDC.64 UR60, c[0x0][0x208] ;  /* 0x00008200003c7ab9 */ /* 0x000fe20000000a00 */
[----:B------:R-:W1:Y:S01]  /*0130*/  LDC R2, c[0x0][0x48c] ;  /* 0x00012300ff027b82 */ /* 0x000e620000000800 */
[----:B------:R-:W-:Y:S01]  /*0140*/  ULDC UR4, c[0x0][0x210] ;  /* 0x0000840000047ab9 */ /* 0x000fe20000000800 */
[----:B------:R-:W-:Y:S01]  /*0150*/  ULDC UR57, c[0x0][0x368] ;  /* 0x0000da0000397ab9 */ /* 0x000fe20000000800 */
[----:B------:R-:W-:Y:S01]  /*0160*/  ULDC UR56, c[0x0][0x248] ;  /* 0x0000920000387ab9 */ /* 0x000fe20000000800 */
[----:B------:R-:W-:Y:S01]  /*0170*/  ULDC UR55, c[0x0][0x36c] ;  /* 0x0000db0000377ab9 */ /* 0x000fe20000000800 */
[----:B------:R-:W-:Y:S01]  /*0180*/  ULDC UR54, c[0x0][0x24c] ;  /* 0x0000930000367ab9 */ /* 0x000fe20000000800 */
[----:B------:R-:W-:Y:S01]  /*0190*/  ULDC UR53, c[0x0][0x380] ;  /* 0x0000e00000357ab9 */ /* 0x000fe20000000800 */
[----:B------:R-:W-:Y:S01]  /*01a0*/  ULDC UR52, c[0x0][0x260] ;  /* 0x0000980000347ab9 */ /* 0x000fe20000000800 */
[----:B------:R-:W2:Y:S01]  /*01b0*/  LDC.64 R10, c[0x0][0x228] ;  /* 0x00008a00ff0a7b82 */ /* 0x000ea20000000a00 */
[----:B------:R-:W-:Y:S01]  /*01c0*/  ULDC UR51, c[0x0][0x384] ;  /* 0x0000e10000337ab9 */ /* 0x000fe20000000800 */
[----:B------:R-:W-:Y:S01]  /*01d0*/  ULDC UR50, c[0x0][0x264] ;  /* 0x0000990000327ab9 */ /* 0x000fe20000000800 */
[----:B------:R-:W-:Y:S01]  /*01e0*/  ULDC UR49, c[0x0][0x398] ;  /* 0x0000e60000317ab9 */ /* 0x000fe20000000800 */
[----:B------:R-:W-:Y:S01]  /*01f0*/  ULDC UR48, c[0x0][0x278] ;  /* 0x00009e0000307ab9 */ /* 0x000fe20000000800 */
[----:B------:R-:W-:Y:S01]  /*0200*/  ULDC UR47, c[0x0][0x39c] ;  /* 0x0000e700002f7ab9 */ /* 0x000fe20000000800 */
[----:B------:R-:W-:Y:S01]  /*0210*/  ULDC UR46, c[0x0][0x27c] ;  /* 0x00009f00002e7ab9 */ /* 0x000fe20000000800 */
[----:B------:R-:W-:Y:S01]  /*0220*/  ULDC UR45, c[0x0][0x3b0] ;  /* 0x0000ec00002d7ab9 */ /* 0x000fe20000000800 */
[----:B------:R-:W3:Y:S01]  /*0230*/  LDC.64 R12, c[0x0][0x220] ;  /* 0x00008800ff0c7b82 */ /* 0x000ee20000000a00 */
[----:B0-----:R-:W-:Y:S01]  /*0240*/  SHF.L.U32 R4, R9, 0x1, RZ ;  /* 0x0000000109047819 */ /* 0x001fe200000006ff */
[----:B------:R-:W-:Y:S01]  /*0250*/  ULDC UR44, c[0x0][0x290] ;  /* 0x0000a400002c7ab9 */ /* 0x000fe20000000800 */
[----:B------:R-:W-:Y:S01]  /*0260*/  SHF.L.U32 R6, R8, 0x1, RZ ;  /* 0x0000000108067819 */ /* 0x000fe200000006ff */
[----:B------:R-:W-:Y:S01]  /*0270*/  ULDC UR43, c[0x0][0x3b4] ;  /* 0x0000ed00002b7ab9 */ /* 0x000fe20000000800 */
[----:B------:R-:W-:Y:S01]  /*0280*/  ULDC UR42, c[0x0][0x294] ;  /* 0x0000a500002a7ab9 */ /* 0x000fe20000000800 */
[----:B------:R-:W-:Y:S01]  /*0290*/  ULDC UR41, c[0x0][0x3c8] ;  /* 0x0000f20000297ab9 */ /* 0x000fe20000000800 */
[----:B------:R-:W-:Y:S01]  /*02a0*/  ULDC UR40, c[0x0][0x2a8] ;  /* 0x0000aa0000287ab9 */ /* 0x000fe20000000800 */
[----:B------:R-:W0:Y:S01]  /*02b0*/  LDC.64 R14, c[0x0][0x218] ;  /* 0x00008600ff0e7b82 */ /* 0x000e220000000a00 */
[----:B------:R-:W-:Y:S01]  /*02c0*/  ULDC UR39, c[0x0][0x3cc] ;  /* 0x0000f30000277ab9 */ /* 0x000fe20000000800 */
        /* <DEDUP_REMOVED lines=28> */
[----:B------:R-:W-:Y:S01]  /*0490*/  ULDC.64 UR30, c[0x0][0x490] ;  /* 0x00012400001e7ab9 */ /* 0x000fe20000000a00 */
[----:B-123--:R-:W-:-:S05]  /*04a0*/  ULDC.64 UR32, c[0x0][0x220] ;  /* 0x0000880000207ab9 */ /* 0x00efca0000000a00 */
.L_x_2:
[----:B-1----:R-:W-:Y:S01]  /*04b0*/  HFMA2.MMA R23, -RZ, RZ, 0, 0 ;  /* 0x00000000ff177435 */ /* 0x002fe200000001ff */
[----:B------:R-:W-:Y:S02]  /*04c0*/  MOV R7, RZ ;  /* 0x000000ff00077202 */ /* 0x000fe40000000f00 */
[----:B------:R-:W-:Y:S01]  /*04d0*/  MOV R25, RZ ;  /* 0x000000ff00197202 */ /* 0x000fe20000000f00 */
[----:B------:R-:W-:Y:S07]  /*04e0*/  @!P1 BRA `(.L_x_1) ;  /* 0x0000001000e49947 */ /* 0x000fee0003800000 */
[----:B------:R-:W1:Y:S01]  /*04f0*/  LDC.64 R16, c[0x0][0x230] ;  /* 0x00008c00ff107b82 */ /* 0x000e620000000a00 */
[----:B------:R-:W-:Y:S01]  /*0500*/  MOV R18, RZ ;  /* 0x000000ff00127202 */ /* 0x000fe20000000f00 */
[----:B------:R-:W-:Y:S01]  /*0510*/  ULDC.64 UR34, c[0x0][0x238] ;  /* 0x00008e0000227ab9 */ /* 0x000fe20000000a00 */
[----:B------:R-:W-:-:S03]  /*0520*/  MOV R19, R0 ;  /* 0x0000000000137202 */ /* 0x000fc60000000f00 */
[----:B------:R-:W-:-:S05]  /*0530*/  IMAD.HI.U32 R7, R0, UR34, R18 ;  /* 0x0000002200077c27 */ /* 0x000fca000f8e0012 */
[----:B------:R-:W-:Y:S01]  /*0540*/  SHF.R.U32.HI R19, RZ, UR35, R7 ;  /* 0x00000023ff137c19 */ /* 0x000fe20008011607 */
[----:B------:R-:W-:-:S04]  /*0550*/  ULDC.64 UR34, c[0x0][0x360] ;  /* 0x0000d80000227ab9 */ /* 0x000fc80000000a00 */
[----:B------:R-:W-:Y:S01]  /*0560*/  IMAD.MOV R7, RZ, RZ, -R19 ;  /* 0x000000ffff077224 */ /* 0x000fe200078e0a13 */
[----:B-1----:R-:W-:-:S03]  /*0570*/  ISETP.NE.AND P0, PT, R16, 0x1, PT ;  /* 0x000000011000780c */ /* 0x002fc60003f05270 */
[----:B------:R-:W-:-:S04]  /*0580*/  IMAD R17, R7, R17, R0 ;  /* 0x0000001107117224 */ /* 0x000fc800078e0200 */
[C---:B------:R-:W-:Y:S02]  /*0590*/  IMAD R25, R17.reuse, UR34, RZ ;  /* 0x0000002211197c24 */ /* 0x040fe4000f8e02ff */
[C---:B------:R-:W-:Y:S02]  /*05a0*/  IMAD R23, R17.reuse, UR35, RZ ;  /* 0x0000002311177c24 */ /* 0x040fe4000f8e02ff */
[----:B------:R-:W-:Y:S02]  /*05b0*/  IMAD R7, R17, UR57, RZ ;  /* 0x0000003911077c24 */ /* 0x000fe4000f8e02ff */
[----:B------:R-:W-:Y:S05]  /*05c0*/  @!P0 BRA `(.L_x_1) ;  /* 0x0000001000ac8947 */ /* 0x000fea0003800000 */
[----:B------:R-:W-:Y:S01]  /*05d0*/  HFMA2.MMA R18, -RZ, RZ, 0, 0 ;  /* 0x00000000ff127435 */ /* 0x000fe200000001ff */
[----:B------:R-:W-:Y:S01]  /*05e0*/  ULDC.64 UR34, c[0x0][0x240] ;  /* 0x0000900000227ab9 */ /* 0x000fe20000000a00 */
[----:B------:R-:W-:-:S08]  /*05f0*/  ISETP.NE.AND P0, PT, R16, 0x2, PT ;  /* 0x000000021000780c */ /* 0x000fd00003f05270 */
[----:B------:R-:W-:-:S05]  /*0600*/  IMAD.HI.U32 R17, R19, UR35, R18 ;  /* 0x0000002313117c27 */ /* 0x000fca000f8e0012 */
[----:B------:R-:W-:-:S04]  /*0610*/  SHF.R.U32.HI R21, RZ, UR56, R17 ;  /* 0x00000038ff157c19 */ /* 0x000fc80008011611 */
[----:B------:R-:W-:-:S05]  /*0620*/  IADD3 R18, -R21, RZ, RZ ;  /* 0x000000ff15127210 */ /* 0x000fca0007ffe1ff */
[----:B------:R-:W-:Y:S01]  /*0630*/  IMAD R18, R18, UR34, R19 ;  /* 0x0000002212127c24 */ /* 0x000fe2000f8e0213 */
[----:B------:R-:W-:-:S03]  /*0640*/  ULDC.64 UR34, c[0x0][0x370] ;  /* 0x0000dc0000227ab9 */ /* 0x000fc60000000a00 */
[C---:B------:R-:W-:Y:S02]  /*0650*/  IMAD R23, R18.reuse, UR34, R23 ;  /* 0x0000002212177c24 */ /* 0x040fe4000f8e0217 */
[C---:B------:R-:W-:Y:S02]  /*0660*/  IMAD R7, R18.reuse, UR35, R7 ;  /* 0x0000002312077c24 */ /* 0x040fe4000f8e0207 */
[----:B------:R-:W-:Y:S01]  /*0670*/  IMAD R25, R18, UR55, R25 ;  /* 0x0000003712197c24 */ /* 0x000fe2000f8e0219 */
[----:B------:R-:W-:Y:S06]  /*0680*/  @!P0 BRA `(.L_x_1) ;  /* 0x00000010007c8947 */ /* 0x000fec0003800000 */
[----:B------:R-:W-:Y:S01]  /*0690*/  MOV R18, RZ ;  /* 0x000000ff00127202 */ /* 0x000fe20000000f00 */
[----:B------:R-:W-:Y:S01]  /*06a0*/  ULDC.64 UR34, c[0x0][0x250] ;  /* 0x0000940000227ab9 */ /* 0x000fe20000000a00 */
[----:B------:R-:W-:Y:S02]  /*06b0*/  MOV R19, R21 ;  /* 0x0000001500137202 */ /* 0x000fe40000000f00 */
[----:B------:R-:W-:Y:S01]  /*06c0*/  ISETP.NE.AND P0, PT, R16, 0x3, PT ;  /* 0x000000031000780c */ /* 0x000fe20003f05270 */
[----:B------:R-:W-:-:S05]  /*06d0*/  IMAD.HI.U32 R17, R21, UR34, R18 ;  /* 0x0000002215117c27 */ /* 0x000fca000f8e0012 */
[----:B------:R-:W-:Y:S01]  /*06e0*/  SHF.R.U32.HI R19, RZ, UR35, R17 ;  /* 0x00000023ff137c19 */ /* 0x000fe20008011611 */
[----:B------:R-:W-:-:S03]  /*06f0*/  ULDC.64 UR34, c[0x0][0x378] ;  /* 0x0000de0000227ab9 */ /* 0x000fc60000000a00 */
[----:B------:R-:W-:-:S05]  /*0700*/  IADD3 R18, -R19, RZ, RZ ;  /* 0x000000ff13127210 */ /* 0x000fca0007ffe1ff */
[----:B------:R-:W-:-:S04]  /*0710*/  IMAD R18, R18, UR54, R21 ;  /* 0x0000003612127c24 */ /* 0x000fc8000f8e0215 */
[C---:B------:R-:W-:Y:S02]  /*0720*/  IMAD R25, R18.reuse, UR34, R25 ;  /* 0x0000002212197c24 */ /* 0x040fe4000f8e0219 */
[C---:B------:R-:W-:Y:S02]  /*0730*/  IMAD R23, R18.reuse, UR35, R23 ;  /* 0x0000002312177c24 */ /* 0x040fe4000f8e0217 */
[----:B------:R-:W-:Y:S01]  /*0740*/  IMAD R7, R18, UR53, R7 ;  /* 0x0000003512077c24 */ /* 0x000fe2000f8e0207 */
[----:B------:R-:W-:Y:S06]  /*0750*/  @!P0 BRA `(.L_x_1) ;  /* 0x0000001000488947 */ /* 0x000fec0003800000 */
[----:B------:R-:W-:Y:S01]  /*0760*/  MOV R18, RZ ;  /* 0x000000ff00127202 */ /* 0x000fe20000000f00 */
[----:B------:R-:W-:Y:S01]  /*0770*/  ULDC.64 UR34, c[0x0][0x258] ;  /* 0x0000960000227ab9 */ /* 0x000fe20000000a00 */
[----:B------:R-:W-:-:S03]  /*0780*/  ISETP.NE.AND P0, PT, R16, 0x4, PT ;  /* 0x000000041000780c */ /* 0x000fc60003f05270 */
        /* <DEDUP_REMOVED lines=9> */
[----:B------:R-:W-:Y:S01]  /*0820*/  HFMA2.MMA R18, -RZ, RZ, 0, 0 ;  /* 0x00000000ff127435 */ /* 0x000fe200000001ff */
[----:B------:R-:W-:Y:S01]  /*0830*/  IMAD.MOV.U32 R19, RZ, RZ, R21 ;  /* 0x000000ffff137224 */ /* 0x000fe200078e0015 */
[----:B------:R-:W-:Y:S01]  /*0840*/  ULDC.64 UR34, c[0x0][0x268] ;  /* 0x00009a0000227ab9 */ /* 0x000fe20000000a00 */
[----:B------:R-:W-:-:S07]  /*0850*/  ISETP.NE.AND P0, PT, R16, 0x5, PT ;  /* 0x000000051000780c */ /* 0x000fce0003f05270 */
        /* <DEDUP_REMOVED lines=46> */
[----:B------:R-:W-:Y:S01]  /*0b40*/  MOV R19, R21 ;  /* 0x0000001500137202 */ /* 0x000fe20000000f00 */
[----:B------:R-:W-:Y:S01]  /*0b50*/  IMAD.MOV.U32 R18, RZ, RZ, RZ ;  /* 0x000000ffff127224 */ /* 0x000fe200078e00ff */
[----:B------:R-:W-:Y:S01]  /*0b60*/  ULDC.64 UR34, c[0x0][0x298] ;  /* 0x0000a60000227ab9 */ /* 0x000fe20000000a00 */
[----:B------:R-:W-:Y:S02]  /*0b70*/  ISETP.NE.AND P0, PT, R16, 0x9, PT ;  /* 0x000000091000780c */ /* 0x000fe40003f05270 */
        /* <DEDUP_REMOVED lines=22> */
[----:B------:R-:W-:Y:S01]  /*0ce0*/  MOV R19, R21 ;  /* 0x0000001500137202 */ /* 0x000fe20000000f00 */
        /* <DEDUP_REMOVED lines=15> */
[----:B------:R-:W-:-:S05]  /*0de0*/  SHF.R.U32.HI R21, RZ, UR36, R17 ;  /* 0x00000024ff157c19 */ /* 0x000fca0008011611 */
[----:B------:R-:W-:-:S04]  /*0df0*/  IMAD.MOV R18, RZ, RZ, -R21 ;  /* 0x000000ffff127224 */ /* 0x000fc800078e0a15 */
        /* <DEDUP_REMOVED lines=44> */
[----:B------:R-:W-:Y:S01]  /*10c0*/  IMAD.MOV.U32 R18, RZ, RZ, RZ ;  /* 0x000000ffff127224 */ /* 0x000fe200078e00ff */
[----:B------:R-:W-:Y:S01]  /*10d0*/  ULDC.64 UR34, c[0x0][0x2e8] ;  /* 0x0000ba0000227ab9 */ /* 0x000fe20000000a00 */
[----:B------:R-:W-:Y:S02]  /*10e0*/  ISETP.NE.AND P0, PT, R16, 0x10, PT ;  /* 0x000000101000780c */ /* 0x000fe40003f05270 */
        /* <DEDUP_REMOVED lines=40> */
[----:B------:R-:W-:-:S04]  /*1370*/  ULDC.64 UR34, c[0x0][0x438] ;  /* 0x00010e0000227ab9 */ /* 0x000fc80000000a00 */
[----:B------:R-:W-:-:S04]  /*1380*/  IMAD.MOV R18, RZ, RZ, -R19 ;  /* 0x000000ffff127224 */ /* 0x000fc800078e0a13 */
        /* <DEDUP_REMOVED lines=55> */
[----:B------:R-:W-:Y:S01]  /*1700*/  ISETP.NE.AND P0, PT, R16, 0x18, PT ;  /* 0x000000181000780c */ /* 0x000fe20003f05270 */
[----:B------:R-:W-:Y:S01]  /*1710*/  ULDC.64 UR34, c[0x0][0x348] ;  /* 0x0000d20000227ab9 */ /* 0x000fe20000000a00 */
[----:B------:R-:W-:Y:S02]  /*1720*/  MOV R18, RZ ;  /* 0x000000ff00127202 */ /* 0x000fe40000000f00 */
[----:B------:R-:W-:-:S03]  /*1730*/  MOV R19, R27 ;  /* 0x0000001b00137202 */ /* 0x000fc60000000f00 */
[----:B------:R-:W-:-:S06]  /*1740*/  IMAD.HI.U32 R18, R27, UR35, R18 ;  /* 0x000000231b127c27 */ /* 0x000fcc000f8e0012 */
[----:B------:R-:W1:Y:S01]  /*1750*/  @P0 LDC.64 R16, c[0x0][0x358] ;  /* 0x0000d600ff100b82 */ /* 0x000e620000000a00 */
[----:B------:R-:W-:Y:S02]  /*1760*/  SHF.R.U32.HI R19, RZ, UR28, R18 ;  /* 0x0000001cff137c19 */ /* 0x000fe40008011612 */
[----:B------:R-:W-:-:S05]  /*1770*/  @P0 MOV R18, RZ ;  /* 0x000000ff00120202 */ /* 0x000fca0000000f00 */
[----:B------:R-:W2:Y:S08]  /*1780*/  @P0 LDC R29, c[0x0][0x354] ;  /* 0x0000d500ff1d0b82 */ /* 0x000eb00000000800 */
[----:B------:R-:W3:Y:S01]  /*1790*/  @P0 LDC.64 R20, c[0x0][0x480] ;  /* 0x00012000ff140b82 */ /* 0x000ee20000000a00 */
[----:B-1----:R-:W-:-:S07]  /*17a0*/  @P0 IMAD.HI.U32 R18, R19, R16, R18 ;  /* 0x0000001013120227 */ /* 0x002fce00078e0012 */
[----:B------:R-:W1:Y:S01]  /*17b0*/  @P0 LDC R16, c[0x0][0x488] ;  /* 0x00012200ff100b82 */ /* 0x000e620000000800 */
[----:B------:R-:W-:Y:S02]  /*17c0*/  @P0 SHF.R.U32.HI R17, RZ, R17, R18 ;  /* 0x00000011ff110219 */ /* 0x000fe40000011612 */
[----:B------:R-:W-:Y:S02]  /*17d0*/  IADD3 R18, -R19, RZ, RZ ;  /* 0x000000ff13127210 */ /* 0x000fe40007ffe1ff */
[----:B------:R-:W-:-:S03]  /*17e0*/  @P0 IADD3 R17, -R17, RZ, RZ ;  /* 0x000000ff11110210 */ /* 0x000fc60007ffe1ff */
[----:B------:R-:W-:Y:S01]  /*17f0*/  IMAD R18, R18, UR34, R27 ;  /* 0x0000002212127c24 */ /* 0x000fe2000f8e021b */
[----:B------:R-:W-:Y:S01]  /*1800*/  ULDC.64 UR34, c[0x0][0x478] ;  /* 0x00011e0000227ab9 */ /* 0x000fe20000000a00 */
[----:B--2---:R-:W-:Y:S02]  /*1810*/  @P0 IMAD R22, R17, R29, R19 ;  /* 0x0000001d11160224 */ /* 0x004fe400078e0213 */
[C---:B------:R-:W-:Y:S02]  /*1820*/  IMAD R25, R18.reuse, UR29, R25 ;  /* 0x0000001d12197c24 */ /* 0x040fe4000f8e0219 */
[C---:B------:R-:W-:Y:S02]  /*1830*/  IMAD R23, R18.reuse, UR34, R23 ;  /* 0x0000002212177c24 */ /* 0x040fe4000f8e0217 */
[----:B------:R-:W-:Y:S02]  /*1840*/  IMAD R7, R18, UR35, R7 ;  /* 0x0000002312077c24 */ /* 0x000fe4000f8e0207 */
[----:B---3--:R-:W-:-:S02]  /*1850*/  @P0 IMAD R25, R22, R20, R25 ;  /* 0x0000001416190224 */ /* 0x008fc400078e0219 */
[C---:B------:R-:W-:Y:S02]  /*1860*/  @P0 IMAD R23, R22.reuse, R21, R23 ;  /* 0x0000001516170224 */ /* 0x040fe400078e0217 */
[----:B-1----:R-:W-:-:S07]  /*1870*/  @P0 IMAD R7, R22, R16, R7 ;  /* 0x0000001016070224 */ /* 0x002fce00078e0207 */
.L_x_1:
[----:B------:R-:W-:Y:S01]  /*1880*/  IADD3 R19, P2, R23, UR30, RZ ;  /* 0x0000001e17137c10 */ /* 0x000fe2000ff5e0ff */
[----:B------:R-:W-:Y:S01]  /*1890*/  ULDC.64 UR34, c[0x0][0x228] ;  /* 0x00008a0000227ab9 */ /* 0x000fe20000000a00 */
[----:B------:R-:W-:Y:S02]  /*18a0*/  IADD3 R17, P0, R4, R7, RZ ;  /* 0x0000000704117210 */ /* 0x000fe40007f1e0ff */
[----:B------:R-:W-:Y:S02]  /*18b0*/  LEA.HI.X.SX32 R20, R8, RZ, 0x1, P2 ;  /* 0x000000ff08147211 */ /* 0x000fe400010f0eff */
[----:B------:R-:W-:Y:S02]  /*18c0*/  LEA R26, P2, R19, UR32, 0x1 ;  /* 0x00000020131a7c11 */ /* 0x000fe4000f8408ff */
[----:B------:R-:W-:Y:S02]  /*18d0*/  LEA.HI.X.SX32 R18, R4, RZ, 0x1, P0 ;  /* 0x000000ff04127211 */ /* 0x000fe400000f0eff */
[----:B------:R-:W-:-:S02]  /*18e0*/  LEA R16, P0, R17, UR34, 0x1 ;  /* 0x0000002211107c11 */ /* 0x000fc4000f8008ff */
[----:B------:R-:W-:Y:S02]  /*18f0*/  LEA.HI.X R27, R19, UR33, R20, 0x1, P2 ;  /* 0x00000021131b7c11 */ /* 0x000fe400090f0c14 */
[C---:B------:R-:W-:Y:S02]  /*1900*/  IADD3 R19, P2, R6.reuse, R23, RZ ;  /* 0x0000001706137210 */ /* 0x040fe40007f5e0ff */
[----:B------:R-:W-:Y:S01]  /*1910*/  LEA.HI.X R17, R17, UR35, R18, 0x1, P0 ;  /* 0x0000002311117c11 */ /* 0x000fe200080f0c12 */
[C---:B------:R-:W-:Y:S01]  /*1920*/  IMAD.WIDE.U32 R28, R7.reuse, 0x2, R10 ;  /* 0x00000002071c7825 */ /* 0x040fe200078e000a */
[----:B------:R-:W-:Y:S01]  /*1930*/  IADD3 R21, P0, R7, UR31, RZ ;  /* 0x0000001f07157c10 */ /* 0x000fe2000ff1e0ff */
[----:B------:R-:W2:Y:S01]  /*1940*/  LDG.E.U16 R26, desc[UR60][R26.64] ;  /* 0x0000003c1a1a7981 */ /* 0x000ea2000c1e1500 */
[----:B------:R-:W-:Y:S02]  /*1950*/  LEA.HI.X.SX32 R24, R6, RZ, 0x1, P2 ;  /* 0x000000ff06187211 */ /* 0x000fe400010f0eff */
[----:B------:R-:W-:Y:S01]  /*1960*/  LEA R18, P2, R19, UR32, 0x1 ;  /* 0x0000002013127c11 */ /* 0x000fe2000f8408ff */
[----:B------:R-:W3:Y:S01]  /*1970*/  LDG.E.U16 R16, desc[UR60][R16.64] ;  /* 0x0000003c10107981 */ /* 0x000ee2000c1e1500 */
[----:B------:R-:W-:-:S02]  /*1980*/  LEA.HI.X.SX32 R22, R9, RZ, 0x1, P0 ;  /* 0x000000ff09167211 */ /* 0x000fc400000f0eff */
[----:B------:R-:W-:Y:S01]  /*1990*/  LEA R20, P0, R21, UR34, 0x1 ;  /* 0x0000002215147c11 */ /* 0x000fe2000f8008ff */
[----:B------:R-:W4:Y:S01]  /*19a0*/  LDG.E.U16 R28, desc[UR60][R28.64] ;  /* 0x0000003c1c1c7981 */ /* 0x000f22000c1e1500 */
[----:B------:R-:W-:Y:S02]  /*19b0*/  LEA.HI.X R19, R19, UR33, R24, 0x1, P2 ;  /* 0x0000002113137c11 */ /* 0x000fe400090f0c18 */
[----:B------:R-:W-:Y:S01]  /*19c0*/  LEA.HI.X R21, R21, UR35, R22, 0x1, P0 ;  /* 0x0000002315157c11 */ /* 0x000fe200080f0c16 */
[----:B------:R-:W-:Y:S02]  /*19d0*/  IMAD.WIDE.U32 R22, R23, 0x2, R12 ;  /* 0x0000000217167825 */ /* 0x000fe400078e000c */
[----:B------:R-:W5:Y:S04]  /*19e0*/  LDG.E.U16 R18, desc[UR60][R18.64] ;  /* 0x0000003c12127981 */ /* 0x000f68000c1e1500 */
[----:B------:R-:W5:Y:S04]  /*19f0*/  LDG.E.U16 R22, desc[UR60][R22.64] ;  /* 0x0000003c16167981 */ /* 0x000f68000c1e1500 */
[----:B------:R-:W5:Y:S01]  /*1a00*/  LDG.E.U16 R20, desc[UR60][R20.64] ;  /* 0x0000003c14147981 */ /* 0x000f62000c1e1500 */
[----:B------:R-:W-:-:S04]  /*1a10*/  IADD3 R0, P0, R5, R0, RZ ;  /* 0x0000000005007210 */ /* 0x000fc80007f1e0ff */
[----:B------:R-:W-:Y:S02]  /*1a20*/  IADD3.X R3, RZ, R3, RZ, P0, !PT ;  /* 0x00000003ff037210 */ /* 0x000fe400007fe4ff */
[----:B------:R-:W-:-:S04]  /*1a30*/  ISETP.GE.U32.AND P0, PT, R0, UR4, PT ;  /* 0x0000000400007c0c */ /* 0x000fc8000bf06070 */
[----:B------:R-:W-:Y:S02]  /*1a40*/  ISETP.GE.AND.EX P0, PT, R3, UR58, PT, P0 ;  /* 0x0000003a03007c0c */ /* 0x000fe4000bf06300 */
[----:B--2---:R-:W-:Y:S02]  /*1a50*/  SHF.L.U32 R27, R26, 0x10, RZ ;  /* 0x000000101a1b7819 */ /* 0x004fe400000006ff */
[----:B---3--:R-:W-:Y:S02]  /*1a60*/  SHF.L.U32 R24, R16, 0x10, RZ ;  /* 0x0000001010187819 */ /* 0x008fe400000006ff */
[----:B----4-:R-:W-:-:S03]  /*1a70*/  SHF.L.U32 R17, R28, 0x10, RZ ;  /* 0x000000101c117819 */ /* 0x010fc600000006ff */
[C---:B------:R-:W-:Y:S01]  /*1a80*/  FMUL.FTZ R7, R27.reuse, R24 ;  /* 0x000000181b077220 */ /* 0x040fe20000410000 */
[----:B-----5:R-:W-:Y:S01]  /*1a90*/  SHF.L.U32 R26, R18, 0x10, RZ ;  /* 0x00000010121a7819 */ /* 0x020fe200000006ff */
[----:B------:R-:W-:-:S04]  /*1aa0*/  FMUL.FTZ R27, R27, R17 ;  /* 0x000000111b1b7220 */ /* 0x000fc80000410000 */
[----:B------:R-:W-:Y:S01]  /*1ab0*/  FMUL.FTZ R19, R26, R17 ;  /* 0x000000111a137220 */ /* 0x000fe20000410000 */
[----:B------:R-:W-:Y:S01]  /*1ac0*/  SHF.L.U32 R17, R22, 0x10, RZ ;  /* 0x0000001016117819 */ /* 0x000fe200000006ff */
[----:B------:R-:W-:-:S04]  /*1ad0*/  IMAD.U32 R16, R20, 0x10000, RZ ;  /* 0x0001000014107824 */ /* 0x000fc800078e00ff */
[-C--:B------:R-:W-:Y:S01]  /*1ae0*/  FMUL.FTZ R21, R24, R17.reuse ;  /* 0x0000001118157220 */ /* 0x080fe20000410000 */
[----:B------:R-:W-:Y:S01]  /*1af0*/  FMUL.FTZ R18, R26, R16 ;  /* 0x000000101a127220 */ /* 0x000fe20000410000 */
[----:B------:R-:W1:Y:S01]  /*1b00*/  F2F.BF16.F32 R20, R27 ;  /* 0x0000001b00147304 */ /* 0x000e620000202000 */
[----:B------:R-:W-:-:S07]  /*1b10*/  FMUL.FTZ R22, R16, R17 ;  /* 0x0000001110167220 */ /* 0x000fce0000410000 */
[----:B------:R-:W2:Y:S08]  /*1b20*/  F2F.BF16.F32 R7, R7 ;  /* 0x0000000700077304 */ /* 0x000eb00000202000 */
[----:B------:R-:W3:Y:S08]  /*1b30*/  F2F.BF16.F32 R18, R18 ;  /* 0x0000001200127304 */ /* 0x000ef00000202000 */
[----:B------:R-:W4:Y:S08]  /*1b40*/  F2F.BF16.F32 R19, R19 ;  /* 0x0000001300137304 */ /* 0x000f300000202000 */
[----:B------:R-:W5:Y:S08]  /*1b50*/  F2F.BF16.F32 R21, R21 ;  /* 0x0000001500157304 */ /* 0x000f700000202000 */
[----:B------:R-:W0:Y:S01]  /*1b60*/  F2F.BF16.F32 R22, R22 ;  /* 0x0000001600167304 */ /* 0x000e220000202000 */
[----:B-1----:R-:W-:-:S02]  /*1b70*/  SHF.L.U32 R24, R20, 0x10, RZ ;  /* 0x0000001014187819 */ /* 0x002fc400000006ff */
[----:B--2---:R-:W-:Y:S02]  /*1b80*/  SHF.L.U32 R7, R7, 0x10, RZ ;  /* 0x0000001007077819 */ /* 0x004fe400000006ff */
[----:B---3--:R-:W-:Y:S02]  /*1b90*/  SHF.L.U32 R18, R18, 0x10, RZ ;  /* 0x0000001012127819 */ /* 0x008fe400000006ff */
[----:B----4-:R-:W-:Y:S02]  /*1ba0*/  SHF.L.U32 R19, R19, 0x10, RZ ;  /* 0x0000001013137819 */ /* 0x010fe400000006ff */
[----:B-----5:R-:W-:Y:S01]  /*1bb0*/  SHF.L.U32 R20, R21, 0x10, RZ ;  /* 0x0000001015147819 */ /* 0x020fe200000006ff */
[----:B0-----:R-:W-:-:S04]  /*1bc0*/  IMAD.WIDE.U32 R16, R25, 0x2, R14 ;  /* 0x0000000219107825 */ /* 0x001fc800078e000e */
[----:B------:R-:W-:Y:S01]  /*1bd0*/  FADD.FTZ R7, R7, -R18 ;  /* 0x8000001207077221 */ /* 0x000fe20000010000 */
[----:B------:R-:W-:Y:S01]  /*1be0*/  FADD.FTZ R20, R19, -R20 ;  /* 0x8000001413147221 */ /* 0x000fe20000010000 */
[----:B------:R-:W-:Y:S01]  /*1bf0*/  SHF.L.U32 R23, R22, 0x10, RZ ;  /* 0x0000001016177819 */ /* 0x000fe200000006ff */
[----:B------:R-:W-:-:S03]  /*1c00*/  IMAD.WIDE R18, R2, 0x2, R16 ;  /* 0x0000000202127825 */ /* 0x000fc600078e0210 */
[----:B------:R-:W-:Y:S01]  /*1c10*/  F2FP.BF16.F32.PACK_AB R7, R20, R7 ;  /* 0x000000071407723e */ /* 0x000fe200000010ff */
[----:B------:R-:W-:Y:S01]  /*1c20*/  FADD.FTZ R23, R23, -R24 ;  /* 0x8000001817177221 */ /* 0x000fe20000010000 */
[----:B------:R-:W-:Y:S02]  /*1c30*/  IMAD.WIDE R20, R2, 0x2, R18 ;  /* 0x0000000202147825 */ /* 0x000fe400078e0212 */
[----:B------:R-:W-:Y:S02]  /*1c40*/  PRMT R22, R7, 0x7632, R22 ;  /* 0x0000763207167816 */ /* 0x000fe40000000016 */
[----:B------:R-:W-:Y:S01]  /*1c50*/  F2FP.BF16.F32.PACK_AB R23, RZ, R23 ;  /* 0x00000017ff17723e */ /* 0x000fe200000010ff */
[----:B------:R1:W-:Y:S04]  /*1c60*/  STG.E.U16 desc[UR60][R16.64], R7 ;  /* 0x0000000710007986 */ /* 0x0003e8000c10153c */
[----:B------:R1:W-:Y:S04]  /*1c70*/  STG.E.U16 desc[UR60][R18.64], R22 ;  /* 0x0000001612007986 */ /* 0x0003e8000c10153c */
[----:B------:R1:W-:Y:S01]  /*1c80*/  STG.E.U16 desc[UR60][R20.64], R23 ;  /* 0x0000001714007986 */ /* 0x0003e2000c10153c */
[----:B------:R-:W-:Y:S05]  /*1c90*/  @!P0 BRA `(.L_x_2) ;  /* 0xffffffe800048947 */ /* 0x000fea000383ffff */
[----:B------:R-:W-:Y:S05]  /*1ca0*/  BSYNC B0 ;  /* 0x0000000000007941 */ /* 0x000fea0003800000 */
.L_x_0:
[----:B------:R-:W-:Y:S05]  /*1cb0*/  EXIT ;  /* 0x000000000000794d */ /* 0x000fea0003800000 */
.L_x_3:
[----:B------:R-:W-:-:S00]  /*1cc0*/  BRA `(.L_x_3) ;  /* 0xfffffffc00fc7947 */ /* 0x000fc0000383ffff */
[----:B------:R-:W-:-:S00]  /*1cd0*/  NOP ;  /* 0x0000000000007918 */ /* 0x000fc00000000000 */
        /* <DEDUP_REMOVED lines=10> */
.L_x_88:


//--------------------- .text._ZN2at6native12cross_kernelIN3c108BFloat16E16OffsetCalculatorILi3EjLb0EElEEviPT_PKS6_S9_T0_T1_SB_SB_ --------------------------
	.section	.text._ZN2at6native12cross_kernelIN3c108BFloat16E16OffsetCalculatorILi3EjLb0EElEEviPT_PKS6_S9_T0_T1_SB_SB_,"ax",@progbits
	.align	128
        .global         _ZN2at6native12cross_kernelIN3c108BFloat16E16OffsetCalculatorILi3EjLb0EElEEviPT_PKS6_S9_T0_T1_SB_SB_
        .type           _ZN2at6native12cross_kernelIN3c108BFloat16E16OffsetCalculatorILi3EjLb0EElEEviPT_PKS6_S9_T0_T1_SB_SB_,@function
        .size           _ZN2at6native12cross_kernelIN3c108BFloat16E16OffsetCalculatorILi3EjLb0EElEEviPT_PKS6_S9_T0_T1_SB_SB_,(.L_x_89 - _ZN2at6native12cross_kernelIN3c108BFloat16E16OffsetCalculatorILi3EjLb0EElEEviPT_PKS6_S9_T0_T1_SB_SB_)
        .other          _ZN2at6native12cross_kernelIN3c108BFloat16E16OffsetCalculatorILi3EjLb0EElEEviPT_PKS6_S9_T0_T1_SB_SB_,@"STO_CUDA_ENTRY STV_DEFAULT"
_ZN2at6native12cross_kernelIN3c108BFloat16E16OffsetCalculatorILi3EjLb0EElEEviPT_PKS6_S9_T0_T1_SB_SB_:
.text._ZN2at6native12cross_kernelIN3c108BFloat16E16OffsetCalculatorILi3EjLb0EElEEviPT_PKS6_S9_T0_T1_SB_SB_:
[----:B------:R-:W-:Y:S01]  /*0000*/  LDC R1, c[0x0][0x28] ;  /* 0x00000a00ff017b82 */ /* 0x000fe20000000800 */
[----:B------:R-:W0:Y:S07]  /*0010*/  S2R R2, SR_TID.X ;  /* 0x0000000000027919 */ /* 0x000e2e0000002100 */
[----:B------:R-:W0:Y:S01]  /*0020*/  S2UR UR4, SR_CTAID.X ;  /* 0x00000000000479c3 */ /* 0x000e220000002500 */
[----:B------:R-:W-:Y:S01]  /*0030*/  HFMA2.MMA R3, -RZ, RZ, 0, 0 ;  /* 0x00000000ff037435 */ /* 0x000fe200000001ff */
[----:B------:R-:W-:-:S06]  /*0040*/  ULDC UR5, c[0x0][0x210] ;  /* 0x0000840000057ab9 */ /* 0x000fcc0000000800 */
[----:B------:R-:W0:Y:S02]  /*0050*/  LDC R13, c[0x0][RZ] ;  /* 0x00000000ff0d7b82 */ /* 0x000e240000000800 */
[----:B0-----:R-:W-:Y:S01]  /*0060*/  IMAD.WIDE.U32 R10, R13, UR4, R2 ;  /* 0x000000040d0a7c25 */ /* 0x001fe2000f8e0002 */
[----:B------:R-:W-:Y:S02]  /*0070*/  USHF.R.S32.HI UR4, URZ, 0x1f, UR5 ;  /* 0x0000001f3f047899 */ /* 0x000fe40008011405 */
[----:B------:R-:W-:-:S04]  /*0080*/  ISETP.GE.U32.AND P0, PT, R10, UR5, PT ;  /* 0x000000050a007c0c */ /* 0x000fc8000bf06070 */
[----:B------:R-:W-:-:S13]  /*0090*/  ISETP.GE.AND.EX P0, PT, R11, UR4, PT, P0 ;  /* 0x000000040b007c0c */ /* 0x000fda000bf06300 */
[----:B------:R-:W-:Y:S05]  /*00a0*/  @P0 EXIT ;  /* 0x000000000000094d */ /* 0x000fea0003800000 */
[----:B------:R-:W0:Y:S01]  /*00b0*/  LDC.64 R2, c[0x0][0x498] ;  /* 0x00012600ff027b82 */ /* 0x000e220000000a00 */
[----:B------:R-:W-:Y:S01]  /*00c0*/  BSSY B0, `(.L_x_4) ;  /* 0x00001cb000007945 */ /* 0x000fe20003800000 */
[----:B------:R-:W-:Y:S01]  /*00d0*/  ULDC.64 UR6, c[0x0][0x4a0] ;  /* 0x0001280000067ab9 */ /* 0x000fe20000000a00 */
[----:B------:R-:W-:Y:S01]  /*00e0*/  ULDC.64 UR8, c[0x0][0x490] ;  /* 0x0001240000087ab9 */ /* 0x000fe20000000a00 */
[----:B------:R-:W-:Y:S01]  /*00f0*/  MOV R0, R10 ;  /* 0x0000000a00007202 */ /* 0x000fe20000000f00 */
[----:B------:R-:W-:Y:S01]  /*0100*/  ULDC UR29, c[0x0][0xc] ;  /* 0x00000300001d7ab9 */ /* 0x000fe20000000800 */
[----:B------:R-:W-:Y:S01]  /*0110*/  ULDC UR25, c[0x0][0x230] ;  /* 0x00008c0000197ab9 */ /* 0x000fe20000000800 */
[----:B------:R-:W-:Y:S01]  /*0120*/  USHF.L.U64.HI UR5, UR6, 0x1, UR7 ;  /* 0x0000000106057899 */ /* 0x000fe20008010207 */
[----:B------:R-:W1:Y:S01]  /*0130*/  LDC.64 R4, c[0x0][0x220] ;  /* 0x00008800ff047b82 */ /* 0x000e620000000a00 */
[----:B------:R-:W-:Y:S01]  /*0140*/  USHF.L.U64.HI UR7, UR8, 0x1, UR9 ;  /* 0x0000000108077899 */ /* 0x000fe20008010209 */
[----:B------:R-:W-:Y:S01]  /*0150*/  ISETP.NE.AND P1, PT, RZ, UR25, PT ;  /* 0x00000019ff007c0c */ /* 0x000fe2000bf25270 */
[----:B------:R-:W-:Y:S01]  /*0160*/  IMAD R13, R13, UR29, RZ ;  /* 0x0000001d0d0d7c24 */ /* 0x000fe2000f8e02ff */
[----:B------:R-:W-:-:S02]  /*0170*/  USHF.L.U32 UR6, UR6, 0x1, URZ ;  /* 0x0000000106067899 */ /* 0x000fc4000800063f */
[----:B------:R-:W-:Y:S02]  /*0180*/  USHF.L.U32 UR8, UR8, 0x1, URZ ;  /* 0x0000000108087899 */ /* 0x000fe4000800063f */
[----:B------:R-:W2:Y:S01]  /*0190*/  LDC.64 R6, c[0x0][0x218] ;  /* 0x00008600ff067b82 */ /* 0x000ea20000000a00 */
[----:B------:R-:W-:Y:S01]  /*01a0*/  ULDC.64 UR30, c[0x0][0x208] ;  /* 0x00008200001e7ab9 */ /* 0x000fe20000000a00 */
[----:B------:R-:W-:Y:S01]  /*01b0*/  ULDC UR9, c[0x0][0x210] ;  /* 0x0000840000097ab9 */ /* 0x000fe20000000800 */
[----:B------:R-:W-:Y:S01]  /*01c0*/  ULDC UR61, c[0x0][0x248] ;  /* 0x00009200003d7ab9 */ /* 0x000fe20000000800 */
[----:B------:R-:W-:Y:S01]  /*01d0*/  ULDC UR60, c[0x0][0x36c] ;  /* 0x0000db00003c7ab9 */ /* 0x000fe20000000800 */
[----:B------:R-:W-:Y:S01]  /*01e0*/  ULDC UR59, c[0x0][0x24c] ;  /* 0x00009300003b7ab9 */ /* 0x000fe20000000800 */
[----:B------:R-:W-:Y:S01]  /*01f0*/  ULDC UR58, c[0x0][0x380] ;  /* 0x0000e000003a7ab9 */ /* 0x000fe20000000800 */
[----:B------:R-:W-:Y:S01]  /*0200*/  ULDC UR57, c[0x0][0x260] ;  /* 0x0000980000397ab9 */ /* 0x000fe20000000800 */
[----:B------:R-:W3:Y:S01]  /*0210*/  LDC.64 R22, c[0x0][0x230] ;  /* 0x00008c00ff167b82 */ /* 0x000ee20000000a00 */
[----:B0-----:R-:W-:Y:S01]  /*0220*/  SHF.L.U64.HI R3, R2, 0x1, R3 ;  /* 0x0000000102037819 */ /* 0x001fe20000010203 */
        /* <DEDUP_REMOVED lines=39> */
[----:B-123--:R-:W-:-:S05]  /*04a0*/  ULDC.64 UR32, c[0x0][0x498] ;  /* 0x0001260000207ab9 */ /* 0x00efca0000000a00 */
.L_x_6:
[----:B------:R-:W-:Y:S01]  /*04b0*/  HFMA2.MMA R20, -RZ, RZ, 0, 0 ;  /* 0x00000000ff147435 */ /* 0x000fe200000001ff */
[----:B------:R-:W-:Y:S02]  /*04c0*/  MOV R10, RZ ;  /* 0x000000ff000a7202 */ /* 0x000fe40000000f00 */
[----:B------:R-:W-:Y:S01]  /*04d0*/  MOV R15, RZ ;  /* 0x000000ff000f7202 */ /* 0x000fe20000000f00 */
[----:B------:R-:W-:Y:S07]  /*04e0*/  @!P1 BRA `(.L_x_5) ;  /* 0x0000001400189947 */ /* 0x000fee0003800000 */
[----:B------:R-:W-:Y:S01]  /*04f0*/  MOV R9, R0 ;  /* 0x0000000000097202 */ /* 0x000fe20000000f00 */
[----:B------:R-:W-:Y:S01]  /*0500*/  IMAD.MOV.U32 R8, RZ, RZ, RZ ;  /* 0x000000ffff087224 */ /* 0x000fe200078e00ff */
[----:B------:R-:W-:Y:S01]  /*0510*/  ULDC.64 UR34, c[0x0][0x238] ;  /* 0x00008e0000227ab9 */ /* 0x000fe20000000a00 */
[----:B------:R-:W-:Y:S01]  /*0520*/  ISETP.NE.AND P0, PT, R22, 0x1, PT ;  /* 0x000000011600780c */ /* 0x000fe20003f05270 */
[----:B------:R-:W-:Y:S01]  /*0530*/  ULDC UR36, c[0x0][0x368] ;  /* 0x0000da0000247ab9 */ /* 0x000fe20000000800 */
[----:B------:R-:W-:-:S05]  /*0540*/  IMAD.HI.U32 R8, R0, UR34, R8 ;  /* 0x0000002200087c27 */ /* 0x000fca000f8e0008 */
[----:B------:R-:W-:Y:S01]  /*0550*/  SHF.R.U32.HI R12, RZ, UR35, R8 ;  /* 0x00000023ff0c7c19 */ /* 0x000fe20008011608 */
[----:B------:R-:W-:-:S03]  /*0560*/  ULDC.64 UR34, c[0x0][0x360] ;  /* 0x0000d80000227ab9 */ /* 0x000fc60000000a00 */
[----:B------:R-:W-:-:S05]  /*0570*/  IADD3 R10, -R12, RZ, RZ ;  /* 0x000000ff0c0a7210 */ /* 0x000fca0007ffe1ff */
[----:B------:R-:W-:-:S04]  /*0580*/  IMAD R10, R10, R23, R0 ;  /* 0x000000170a0a7224 */ /* 0x000fc800078e0200 */
[C---:B------:R-:W-:Y:S02]  /*0590*/  IMAD R15, R10.reuse, UR34, RZ ;  /* 0x000000220a0f7c24 */ /* 0x040fe4000f8e02ff */
[C---:B------:R-:W-:Y:S02]  /*05a0*/  IMAD R20, R10.reuse, UR35, RZ ;  /* 0x000000230a147c24 */ /* 0x040fe4000f8e02ff */
[----:B------:R-:W-:Y:S01]  /*05b0*/  IMAD R10, R10, UR36, RZ ;  /* 0x000000240a0a7c24 */ /* 0x000fe2000f8e02ff */
[----:B------:R-:W-:Y:S06]  /*05c0*/  @!P0 BRA `(.L_x_5) ;  /* 0x0000001000e08947 */ /* 0x000fec0003800000 */
[----:B------:R-:W-:Y:S01]  /*05d0*/  HFMA2.MMA R8, -RZ, RZ, 0, 0 ;  /* 0x00000000ff087435 */ /* 0x000fe200000001ff */
[----:B------:R-:W-:Y:S01]  /*05e0*/  MOV R9, R12 ;  /* 0x0000000c00097202 */ /* 0x000fe20000000f00 */
[----:B------:R-:W-:Y:S01]  /*05f0*/  ULDC.64 UR34, c[0x0][0x240] ;  /* 0x0000900000227ab9 */ /* 0x000fe20000000a00 */
[----:B------:R-:W-:-:S07]  /*0600*/  ISETP.NE.AND P0, PT, R22, 0x2, PT ;  /* 0x000000021600780c */ /* 0x000fce0003f05270 */
        /* <DEDUP_REMOVED lines=283> */
[----:B------:R-:W-:Y:S01]  /*17c0*/  HFMA2.MMA R16, -RZ, RZ, 0, 0 ;  /* 0x00000000ff107435 */ /* 0x000fe200000001ff */
[----:B------:R-:W-:Y:S01]  /*17d0*/  MOV R17, R21 ;  /* 0x0000001500117202 */ /* 0x000fe20000000f00 */
[----:B------:R-:W-:Y:S01]  /*17e0*/  ULDC.64 UR34, c[0x0][0x348] ;  /* 0x0000d20000227ab9 */ /* 0x000fe20000000a00 */
[----:B------:R-:W-:-:S07]  /*17f0*/  ULDC UR36, c[0x0][0x474] ;  /* 0x00011d0000247ab9 */ /* 0x000fce0000000800 */
[----:B------:R-:W-:Y:S01]  /*1800*/  IMAD.HI.U32 R16, R21, UR35, R16 ;  /* 0x0000002315107c27 */ /* 0x000fe2000f8e0010 */
[----:B------:R-:W-:Y:S01]  /*1810*/  ULDC UR35, c[0x0][0x350] ;  /* 0x0000d40000237ab9 */ /* 0x000fe20000000800 */
[----:B------:R-:W0:Y:S03]  /*1820*/  @P0 LDC.64 R8, c[0x0][0x358] ;  /* 0x0000d600ff080b82 */ /* 0x000e260000000a00 */
[----:B------:R-:W-:Y:S02]  /*1830*/  SHF.R.U32.HI R17, RZ, UR35, R16 ;  /* 0x00000023ff117c19 */ /* 0x000fe40008011610 */
[----:B------:R-:W-:-:S03]  /*1840*/  @P0 MOV R16, RZ ;  /* 0x000000ff00100202 */ /* 0x000fc60000000f00 */
[----:B------:R-:W1:Y:S01]  /*1850*/  @P0 LDC R14, c[0x0][0x354] ;  /* 0x0000d500ff0e0b82 */ /* 0x000e620000000800 */
[----:B------:R-:W-:-:S04]  /*1860*/  IMAD.MOV R12, RZ, RZ, -R17 ;  /* 0x000000ffff0c7224 */ /* 0x000fc800078e0a11 */
[----:B------:R-:W-:Y:S01]  /*1870*/  IMAD R21, R12, UR34, R21 ;  /* 0x000000220c157c24 */ /* 0x000fe2000f8e0215 */
[----:B------:R-:W-:Y:S02]  /*1880*/  ULDC.64 UR34, c[0x0][0x478] ;  /* 0x00011e0000227ab9 */ /* 0x000fe40000000a00 */
[----:B------:R-:W2:Y:S01]  /*1890*/  @P0 LDC.64 R18, c[0x0][0x480] ;  /* 0x00012000ff120b82 */ /* 0x000ea20000000a00 */
[C---:B------:R-:W-:Y:S02]  /*18a0*/  IMAD R15, R21.reuse, UR36, R15 ;  /* 0x00000024150f7c24 */ /* 0x040fe4000f8e020f */
[C---:B------:R-:W-:Y:S02]  /*18b0*/  IMAD R20, R21.reuse, UR34, R20 ;  /* 0x0000002215147c24 */ /* 0x040fe4000f8e0214 */
[----:B------:R-:W-:-:S03]  /*18c0*/  IMAD R10, R21, UR35, R10 ;  /* 0x00000023150a7c24 */ /* 0x000fc6000f8e020a */
[----:B------:R-:W3:Y:S01]  /*18d0*/  @P0 LDC R24, c[0x0][0x488] ;  /* 0x00012200ff180b82 */ /* 0x000ee20000000800 */
[----:B0-----:R-:W-:-:S05]  /*18e0*/  @P0 IMAD.HI.U32 R8, R17, R8, R16 ;  /* 0x0000000811080227 */ /* 0x001fca00078e0010 */
[----:B------:R-:W-:-:S04]  /*18f0*/  @P0 SHF.R.U32.HI R8, RZ, R9, R8 ;  /* 0x00000009ff080219 */ /* 0x000fc80000011608 */
[----:B------:R-:W-:-:S05]  /*1900*/  @P0 IADD3 R9, -R8, RZ, RZ ;  /* 0x000000ff08090210 */ /* 0x000fca0007ffe1ff */
[----:B-1----:R-:W-:-:S04]  /*1910*/  @P0 IMAD R17, R9, R14, R17 ;  /* 0x0000000e09110224 */ /* 0x002fc800078e0211 */
[C---:B--2---:R-:W-:Y:S02]  /*1920*/  @P0 IMAD R15, R17.reuse, R18, R15 ;  /* 0x00000012110f0224 */ /* 0x044fe400078e020f */
[C---:B------:R-:W-:Y:S02]  /*1930*/  @P0 IMAD R20, R17.reuse, R19, R20 ;  /* 0x0000001311140224 */ /* 0x040fe400078e0214 */
[----:B---3--:R-:W-:-:S07]  /*1940*/  @P0 IMAD R10, R17, R24, R10 ;  /* 0x00000018110a0224 */ /* 0x008fce00078e020a */
.L_x_5:
[----:B------:R-:W-:Y:S01]  /*1950*/  IADD3 R8, P2, R20, UR32, RZ ;  /* 0x0000002014087c10 */ /* 0x000fe2000ff5e0ff */
[----:B------:R-:W-:Y:S01]  /*1960*/  ULDC.64 UR34, c[0x0][0x220] ;  /* 0x0000880000227ab9 */ /* 0x000fe20000000a00 */
[----:B------:R-:W-:Y:S01]  /*1970*/  IADD3 R10, P3, R10, UR6, RZ ;  /* 0x000000060a0a7c10 */ /* 0x000fe2000ff7e0ff */
[----:B------:R-:W-:Y:S01]  /*1980*/  ULDC.64 UR36, c[0x0][0x228] ;  /* 0x00008a0000247ab9 */ /* 0x000fe20000000a00 */
[----:B------:R-:W-:Y:S02]  /*1990*/  IADD3.X R17, RZ, UR33, RZ, P2, !PT ;  /* 0x00000021ff117c10 */ /* 0x000fe400097fe4ff */
[----:B------:R-:W-:Y:S02]  /*19a0*/  LEA R16, P0, R8, UR34, 0x1 ;  /* 0x0000002208107c11 */ /* 0x000fe4000f8008ff */
[----:B------:R-:W-:Y:S02]  /*19b0*/  IADD3.X R9, RZ, UR5, RZ, P3, !PT ;  /* 0x00000005ff097c10 */ /* 0x000fe40009ffe4ff */
[----:B------:R-:W-:-:S02]  /*19c0*/  LEA R18, P2, R10, UR36, 0x1 ;  /* 0x000000240a127c11 */ /* 0x000fc4000f8408ff */
[----:B------:R-:W-:Y:S02]  /*19d0*/  LEA.HI.X R17, R8, UR35, R17, 0x1, P0 ;  /* 0x0000002308117c11 */ /* 0x000fe400080f0c11 */
[----:B------:R-:W-:Y:S02]  /*19e0*/  LEA.HI.X R19, R10, UR37, R9, 0x1, P2 ;  /* 0x000000250a137c11 */ /* 0x000fe400090f0c09 */
[----:B------:R-:W-:Y:S01]  /*19f0*/  LEA R8, P0, R2, R16, 0x1 ;  /* 0x0000001002087211 */ /* 0x000fe200078008ff */
[----:B------:R-:W-:Y:S01]  /*1a00*/  IMAD.WIDE.U32 R20, R20, 0x2, R4 ;  /* 0x0000000214147825 */ /* 0x000fe200078e0004 */
[----:B------:R-:W-:Y:S01]  /*1a10*/  IADD3 R24, P2, R18, -UR6, RZ ;  /* 0x8000000612187c10 */ /* 0x000fe2000ff5e0ff */
[----:B------:R-:W2:Y:S01]  /*1a20*/  LDG.E.U16 R12, desc[UR30][R16.64] ;  /* 0x0000001e100c7981 */ /* 0x000ea2000c1e1500 */
[----:B------:R-:W-:Y:S02]  /*1a30*/  IADD3.X R9, R3, R17, RZ, P0, !PT ;  /* 0x0000001103097210 */ /* 0x000fe400007fe4ff */
[----:B------:R-:W-:Y:S01]  /*1a40*/  IADD3.X R25, R19, ~UR5, RZ, P2, !PT ;  /* 0x8000000513197c10 */ /* 0x000fe200097fe4ff */
[----:B------:R-:W3:Y:S01]  /*1a50*/  LDG.E.U16 R10, desc[UR30][R18.64] ;  /* 0x0000001e120a7981 */ /* 0x000ee2000c1e1500 */
[----:B------:R-:W-:-:S03]  /*1a60*/  IADD3 R26, P0, R24, -UR6, RZ ;  /* 0x80000006181a7c10 */ /* 0x000fc6000ff1e0ff */
[----:B------:R-:W4:Y:S01]  /*1a70*/  LDG.E.U16 R20, desc[UR30][R20.64] ;  /* 0x0000001e14147981 */ /* 0x000f22000c1e1500 */
[----:B------:R-:W-:-:S03]  /*1a80*/  IADD3.X R27, R25, ~UR5, RZ, P0, !PT ;  /* 0x80000005191b7c10 */ /* 0x000fc600087fe4ff */
[----:B------:R-:W5:Y:S04]  /*1a90*/  LDG.E.U16 R8, desc[UR30][R8.64] ;  /* 0x0000001e08087981 */ /* 0x000f68000c1e1500 */
[----:B------:R-:W5:Y:S04]  /*1aa0*/  LDG.E.U16 R28, desc[UR30][R24.64] ;  /* 0x0000001e181c7981 */ /* 0x000f68000c1e1500 */
[----:B------:R-:W5:Y:S01]  /*1ab0*/  LDG.E.U16 R26, desc[UR30][R26.64] ;  /* 0x0000001e1a1a7981 */ /* 0x000f62000c1e1500 */
[----:B--2---:R-:W-:Y:S01]  /*1ac0*/  SHF.L.U32 R12, R12, 0x10, RZ ;  /* 0x000000100c0c7819 */ /* 0x004fe200000006ff */
[----:B---3--:R-:W-:Y:S01]  /*1ad0*/  IMAD.U32 R17, R10, 0x10000, RZ ;  /* 0x000100000a117824 */ /* 0x008fe200078e00ff */
[----:B----4-:R-:W-:-:S03]  /*1ae0*/  SHF.L.U32 R16, R20, 0x10, RZ ;  /* 0x0000001014107819 */ /* 0x010fc600000006ff */
[----:B------:R-:W-:Y:S01]  /*1af0*/  FMUL.FTZ R10, R12, R17 ;  /* 0x000000110c0a7220 */ /* 0x000fe20000410000 */
[----:B-----5:R-:W-:Y:S01]  /*1b00*/  SHF.L.U32 R14, R8, 0x10, RZ ;  /* 0x00000010080e7819 */ /* 0x020fe200000006ff */
[----:B------:R-:W-:-:S04]  /*1b10*/  FMUL.FTZ R17, R17, R16 ;  /* 0x0000001011117220 */ /* 0x000fc80000410000 */
[----:B------:R-:W0:Y:S01]  /*1b20*/  F2F.BF16.F32 R10, R10 ;  /* 0x0000000a000a7304 */ /* 0x000e220000202000 */
[----:B------:R-:W-:-:S05]  /*1b30*/  SHF.L.U32 R9, R28, 0x10, RZ ;  /* 0x000000101c097819 */ /* 0x000fca00000006ff */
[----:B------:R-:W-:Y:S01]  /*1b40*/  FMUL.FTZ R8, R14, R9 ;  /* 0x000000090e087220 */ /* 0x000fe20000410000 */
[----:B------:R-:W-:Y:S01]  /*1b50*/  FMUL.FTZ R16, R9, R16 ;  /* 0x0000001009107220 */ /* 0x000fe20000410000 */
[----:B------:R-:W-:Y:S01]  /*1b60*/  SHF.L.U32 R9, R26, 0x10, RZ ;  /* 0x000000101a097819 */ /* 0x000fe200000006ff */
[----:B------:R-:W1:Y:S04]  /*1b70*/  F2F.BF16.F32 R17, R17 ;  /* 0x0000001100117304 */ /* 0x000e680000202000 */
[-C--:B------:R-:W-:Y:S01]  /*1b80*/  FMUL.FTZ R14, R14, R9.reuse ;  /* 0x000000090e0e7220 */ /* 0x080fe20000410000 */
[----:B------:R-:W-:Y:S01]  /*1b90*/  FMUL.FTZ R18, R12, R9 ;  /* 0x000000090c127220 */ /* 0x000fe20000410000 */
[----:B0-----:R-:W-:Y:S02]  /*1ba0*/  SHF.L.U32 R10, R10, 0x10, RZ ;  /* 0x000000100a0a7819 */ /* 0x001fe400000006ff */
[----:B------:R-:W0:Y:S01]  /*1bb0*/  F2F.BF16.F32 R8, R8 ;  /* 0x0000000800087304 */ /* 0x000e220000202000 */
[----:B-1----:R-:W-:-:S07]  /*1bc0*/  IMAD.U32 R19, R17, 0x10000, RZ ;  /* 0x0001000011137824 */ /* 0x002fce00078e00ff */
[----:B------:R-:W1:Y:S01]  /*1bd0*/  F2F.BF16.F32 R14, R14 ;  /* 0x0000000e000e7304 */ /* 0x000e620000202000 */
[----:B0-----:R-:W-:-:S07]  /*1be0*/  SHF.L.U32 R17, R8, 0x10, RZ ;  /* 0x0000001008117819 */ /* 0x001fce00000006ff */
[----:B------:R-:W0:Y:S01]  /*1bf0*/  F2F.BF16.F32 R16, R16 ;  /* 0x0000001000107304 */ /* 0x000e220000202000 */
[----:B------:R-:W-:-:S04]  /*1c00*/  IMAD.WIDE.U32 R8, R15, 0x2, R6 ;  /* 0x000000020f087825 */ /* 0x000fc800078e0006 */
[----:B------:R-:W-:Y:S01]  /*1c10*/  FADD.FTZ R10, R10, -R17 ;  /* 0x800000110a0a7221 */ /* 0x000fe20000010000 */
[----:B-1----:R-:W-:Y:S02]  /*1c20*/  SHF.L.U32 R12, R14, 0x10, RZ ;  /* 0x000000100e0c7819 */ /* 0x002fe400000006ff */
[----:B------:R-:W1:Y:S01]  /*1c30*/  F2F.BF16.F32 R18, R18 ;  /* 0x0000001200127304 */ /* 0x000e620000202000 */
[----:B------:R-:W-:Y:S02]  /*1c40*/  IADD3 R14, P0, R8, UR8, RZ ;  /* 0x00000008080e7c10 */ /* 0x000fe4000ff1e0ff */
[----:B------:R-:W-:Y:S01]  /*1c50*/  FADD.FTZ R19, R12, -R19 ;  /* 0x800000130c137221 */ /* 0x000fe20000010000 */
[----:B0-----:R-:W-:-:S04]  /*1c60*/  SHF.L.U32 R15, R16, 0x10, RZ ;  /* 0x00000010100f7819 */ /* 0x001fc800000006ff */
[----:B------:R-:W-:-:S05]  /*1c70*/  F2FP.BF16.F32.PACK_AB R10, R19, R10 ;  /* 0x0000000a130a723e */ /* 0x000fca00000010ff */
[----:B------:R0:W-:Y:S01]  /*1c80*/  STG.E.U16 desc[UR30][R8.64], R10 ;  /* 0x0000000a08007986 */ /* 0x0001e2000c10151e */
[----:B-1----:R-:W-:Y:S02]  /*1c90*/  SHF.L.U32 R16, R18, 0x10, RZ ;  /* 0x0000001012107819 */ /* 0x002fe400000006ff */
[----:B------:R-:W-:-:S03]  /*1ca0*/  PRMT R18, R10, 0x7632, R18 ;  /* 0x000076320a127816 */ /* 0x000fc60000000012 */
[----:B------:R-:W-:Y:S01]  /*1cb0*/  FADD.FTZ R12, R15, -R16 ;  /* 0x800000100f0c7221 */ /* 0x000fe20000010000 */
[----:B------:R-:W-:Y:S02]  /*1cc0*/  IADD3.X R15, R9, UR7, RZ, P0, !PT ;  /* 0x00000007090f7c10 */ /* 0x000fe400087fe4ff */
[----:B------:R-:W-:Y:S02]  /*1cd0*/  IADD3 R16, P0, R14, UR8, RZ ;  /* 0x000000080e107c10 */ /* 0x000fe4000ff1e0ff */
[----:B------:R-:W-:Y:S01]  /*1ce0*/  F2FP.BF16.F32.PACK_AB R12, RZ, R12 ;  /* 0x0000000cff0c723e */ /* 0x000fe200000010ff */
[----:B------:R0:W-:Y:S01]  /*1cf0*/  STG.E.U16 desc[UR30][R14.64], R18 ;  /* 0x000000120e007986 */ /* 0x0001e2000c10151e */
[----:B------:R-:W-:Y:S02]  /*1d00*/  IADD3.X R17, R15, UR7, RZ, P0, !PT ;  /* 0x000000070f117c10 */ /* 0x000fe400087fe4ff */
[----:B------:R-:W-:-:S03]  /*1d10*/  IADD3 R0, P0, R13, R0, RZ ;  /* 0x000000000d007210 */ /* 0x000fc60007f1e0ff */
[----:B------:R0:W-:Y:S01]  /*1d20*/  STG.E.U16 desc[UR30][R16.64], R12 ;  /* 0x0000000c10007986 */ /* 0x0001e2000c10151e */
[----:B------:R-:W-:Y:S02]  /*1d30*/  IADD3.X R11, RZ, R11, RZ, P0, !PT ;  /* 0x0000000bff0b7210 */ /* 0x000fe400007fe4ff */
[----:B------:R-:W-:-:S04]  /*1d40*/  ISETP.GE.U32.AND P0, PT, R0, UR9, PT ;  /* 0x0000000900007c0c */ /* 0x000fc8000bf06070 */
[----:B------:R-:W-:-:S13]  /*1d50*/  ISETP.GE.AND.EX P0, PT, R11, UR4, PT, P0 ;  /* 0x000000040b007c0c */ /* 0x000fda000bf06300 */
[----:B0-----:R-:W-:Y:S05]  /*1d60*/  @!P0 BRA `(.L_x_6) ;  /* 0xffffffe400d08947 */ /* 0x001fea000383ffff */
[----:B------:R-:W-:Y:S05]  /*1d70*/  BSYNC B0 ;  /* 0x0000000000007941 */ /* 0x000fea0003800000 */
.L_x_4:
[----:B------:R-:W-:Y:S05]  /*1d80*/  EXIT ;  /* 0x000000000000794d */ /* 0x000fea0003800000 */
.L_x_7:
        /* <DEDUP_REMOVED lines=15> */
.L_x_89:


//--------------------- .text._ZN2at6native12cross_kernelIN3c104HalfE16OffsetCalculatorILi3EjLb0EEiEEviPT_PKS6_S9_T0_T1_SB_SB_ --------------------------
	.section	.text._ZN2at6native12cross_kernelIN3c104HalfE16OffsetCalculatorILi3EjLb0EEiEEviPT_PKS6_S9_T0_T1_SB_SB_,"ax",@progbits
	.align	128
        .global         _ZN2at6native12cross_kernelIN3c104HalfE16OffsetCalculatorILi3EjLb0EEiEEviPT_PKS6_S9_T0_T1_SB_SB_
        .type           _ZN2at6native12cross_kernelIN3c104HalfE16OffsetCalculatorILi3EjLb0EEiEEviPT_PKS6_S9_T0_T1_SB_SB_,@function
        .size           _ZN2at6native12cross_kernelIN3c104HalfE16OffsetCalculatorILi3EjLb0EEiEEviPT_PKS6_S9_T0_T1_SB_SB_,(.L_x_90 - _ZN2at6native12cross_kernelIN3c104HalfE16OffsetCalculatorILi3EjLb0EEiEEviPT_PKS6_S9_T0_T1_SB_SB_)
        .other          _ZN2at6native12cross_kernelIN3c104HalfE16OffsetCalculatorILi3EjLb0EEiEEviPT_PKS6_S9_T0_T1_SB_SB_,@"STO_CUDA_ENTRY STV_DEFAULT"
_ZN2at6native12cross_kernelIN3c104HalfE16OffsetCalculatorILi3EjLb0EEiEEviPT_PKS6_S9_T0_T1_SB_SB_:
.text._ZN2at6native12cross_kernelIN3c104HalfE16OffsetCalculatorILi3EjLb0EEiEEviPT_PKS6_S9_T0_T1_SB_SB_:
        /* <DEDUP_REMOVED lines=13> */
[----:B------:R-:W-:Y:S01]  /*00d0*/  ULDC UR30, c[0x0][0xc] ;  /* 0x00000300001e7ab9 */ /* 0x000fe20000000800 */
[----:B------:R-:W-:Y:S01]  /*00e0*/  BSSY B0, `(.L_x_8) ;  /* 0x00001b8000007945 */ /* 0x000fe20003800000 */
[----:B------:R-:W-:Y:S01]  /*00f0*/  IMAD R4, R5, UR30, RZ ;  /* 0x0000001e05047c24 */ /* 0x000fe2000f8e02ff */
[----:B------:R-:W-:Y:S01]  /*0100*/  ULDC UR27, c[0x0][0x230] ;  /* 0x00008c00001b7ab9 */ /* 0x000fe20000000800 */
[----:B------:R-:W-:Y:S01]  /*0110*/  ULDC.64 UR60, c[0x0][0x208] ;  /* 0x00008200003c7ab9 */ /* 0x000fe20000000a00 */
[----:B------:R-:W-:Y:S01]  /*0120*/  ISETP.NE.AND P1, PT, RZ, UR27, PT ;  /* 0x0000001bff007c0c */ /* 0x000fe2000bf25270 */
        /* <DEDUP_REMOVED lines=56> */
.L_x_10:
[----:B-1----:R-:W-:Y:S02]  /*04b0*/  CS2R R22, SRZ ;  /* 0x0000000000167805 */ /* 0x002fe4000001ff00 */
[----:B------:R-:W-:Y:S01]  /*04c0*/  MOV R7, RZ ;  /* 0x000000ff00077202 */ /* 0x000fe20000000f00 */
[----:B------:R-:W-:Y:S06]  /*04d0*/  @!P1 BRA `(.L_x_9) ;  /* 0x0000001000e49947 */ /* 0x000fec0003800000 */
[----:B------:R-:W1:Y:S01]  /*04e0*/  LDC.64 R16, c[0x0][0x230] ;  /* 0x00008c00ff107b82 */ /* 0x000e620000000a00 */
[----:B------:R-:W-:Y:S01]  /*04f0*/  HFMA2.MMA R18, -RZ, RZ, 0, 0 ;  /* 0x00000000ff127435 */ /* 0x000fe200000001ff */
[----:B------:R-:W-:Y:S01]  /*0500*/  MOV R19, R6 ;  /* 0x0000000600137202 */ /* 0x000fe20000000f00 */
[----:B------:R-:W-:-:S08]  /*0510*/  ULDC.64 UR34, c[0x0][0x238] ;  /* 0x00008e0000227ab9 */ /* 0x000fd00000000a00 */
[----:B------:R-:W-:-:S05]  /*0520*/  IMAD.HI.U32 R7, R6, UR34, R18 ;  /* 0x0000002206077c27 */ /* 0x000fca000f8e0012 */
[----:B------:R-:W-:Y:S01]  /*0530*/  SHF.R.U32.HI R19, RZ, UR35, R7 ;  /* 0x00000023ff137c19 */ /* 0x000fe20008011607 */
[----:B------:R-:W-:-:S03]  /*0540*/  ULDC.64 UR34, c[0x0][0x360] ;  /* 0x0000d80000227ab9 */ /* 0x000fc60000000a00 */
[----:B------:R-:W-:Y:S02]  /*0550*/  IADD3 R7, -R19, RZ, RZ ;  /* 0x000000ff13077210 */ /* 0x000fe40007ffe1ff */
[----:B-1----:R-:W-:-:S03]  /*0560*/  ISETP.NE.AND P0, PT, R16, 0x1, PT ;  /* 0x000000011000780c */ /* 0x002fc60003f05270 */
[----:B------:R-:W-:-:S04]  /*0570*/  IMAD R17, R7, R17, R6 ;  /* 0x0000001107117224 */ /* 0x000fc800078e0206 */
[C---:B------:R-:W-:Y:S02]  /*0580*/  IMAD R7, R17.reuse, UR34, RZ ;  /* 0x0000002211077c24 */ /* 0x040fe4000f8e02ff */
[C---:B------:R-:W-:Y:S02]  /*0590*/  IMAD R23, R17.reuse, UR35, RZ ;  /* 0x0000002311177c24 */ /* 0x040fe4000f8e02ff */
[----:B------:R-:W-:Y:S02]  /*05a0*/  IMAD R22, R17, UR57, RZ ;  /* 0x0000003911167c24 */ /* 0x000fe4000f8e02ff */
[----:B------:R-:W-:Y:S05]  /*05b0*/  @!P0 BRA `(.L_x_9) ;  /* 0x0000001000ac8947 */ /* 0x000fea0003800000 */
        /* <DEDUP_REMOVED lines=284> */
[----:B------:R-:W3:Y:S08]  /*1780*/  @P0 LDC.64 R20, c[0x0][0x480] ;  /* 0x00012000ff140b82 */ /* 0x000ef00000000a00 */
[----:B------:R-:W4:Y:S01]  /*1790*/  @P0 LDC R27, c[0x0][0x488] ;  /* 0x00012200ff1b0b82 */ /* 0x000f220000000800 */
[C---:B-1----:R-:W-:Y:S01]  /*17a0*/  @P0 IMAD.HI.U32 R16, R19.reuse, R16, R18 ;  /* 0x0000001013100227 */ /* 0x042fe200078e0012 */
[----:B------:R-:W-:-:S04]  /*17b0*/  IADD3 R18, -R19, RZ, RZ ;  /* 0x000000ff13127210 */ /* 0x000fc80007ffe1ff */
[----:B------:R-:W-:-:S04]  /*17c0*/  @P0 SHF.R.U32.HI R16, RZ, R17, R16 ;  /* 0x00000011ff100219 */ /* 0x000fc80000011610 */
[----:B------:R-:W-:Y:S01]  /*17d0*/  @P0 IADD3 R17, -R16, RZ, RZ ;  /* 0x000000ff10110210 */ /* 0x000fe20007ffe1ff */
[----:B------:R-:W-:Y:S01]  /*17e0*/  IMAD R16, R18, UR34, R25 ;  /* 0x0000002212107c24 */ /* 0x000fe2000f8e0219 */
[----:B------:R-:W-:-:S03]  /*17f0*/  ULDC.64 UR34, c[0x0][0x478] ;  /* 0x00011e0000227ab9 */ /* 0x000fc60000000a00 */
[----:B--2---:R-:W-:Y:S02]  /*1800*/  @P0 IMAD R18, R17, R29, R19 ;  /* 0x0000001d11120224 */ /* 0x004fe400078e0213 */
[C---:B------:R-:W-:Y:S02]  /*1810*/  IMAD R7, R16.reuse, UR29, R7 ;  /* 0x0000001d10077c24 */ /* 0x040fe4000f8e0207 */
[C---:B------:R-:W-:Y:S02]  /*1820*/  IMAD R23, R16.reuse, UR34, R23 ;  /* 0x0000002210177c24 */ /* 0x040fe4000f8e0217 */
[----:B------:R-:W-:Y:S02]  /*1830*/  IMAD R22, R16, UR35, R22 ;  /* 0x0000002310167c24 */ /* 0x000fe4000f8e0216 */
[C---:B---3--:R-:W-:Y:S02]  /*1840*/  @P0 IMAD R7, R18.reuse, R20, R7 ;  /* 0x0000001412070224 */ /* 0x048fe400078e0207 */
[----:B------:R-:W-:-:S02]  /*1850*/  @P0 IMAD R23, R18, R21, R23 ;  /* 0x0000001512170224 */ /* 0x000fc400078e0217 */
[----:B----4-:R-:W-:-:S07]  /*1860*/  @P0 IMAD R22, R18, R27, R22 ;  /* 0x0000001b12160224 */ /* 0x010fce00078e0216 */
.L_x_9:
[----:B------:R-:W-:Y:S01]  /*1870*/  IADD3 R16, P0, R23, UR30, RZ ;  /* 0x0000001e17107c10 */ /* 0x000fe2000ff1e0ff */
[----:B------:R-:W-:Y:S01]  /*1880*/  ULDC.64 UR34, c[0x0][0x228] ;  /* 0x00008a0000227ab9 */ /* 0x000fe20000000a00 */
[----:B------:R-:W-:Y:S02]  /*1890*/  IADD3 R17, P2, R5, R22, RZ ;  /* 0x0000001605117210 */ /* 0x000fe40007f5e0ff */
[----:B------:R-:W-:Y:S02]  /*18a0*/  LEA.HI.X.SX32 R21, R8, RZ, 0x1, P0 ;  /* 0x000000ff08157211 */ /* 0x000fe400000f0eff */
[----:B------:R-:W-:Y:S02]  /*18b0*/  LEA R24, P3, R16, UR32, 0x1 ;  /* 0x0000002010187c11 */ /* 0x000fe4000f8608ff */
[----:B------:R-:W-:Y:S02]  /*18c0*/  IADD3 R19, P0, R0, R23, RZ ;  /* 0x0000001700137210 */ /* 0x000fe40007f1e0ff */
[----:B------:R-:W-:-:S02]  /*18d0*/  LEA.HI.X R25, R16, UR33, R21, 0x1, P3 ;  /* 0x0000002110197c11 */ /* 0x000fc400098f0c15 */
[----:B------:R-:W-:Y:S02]  /*18e0*/  LEA.HI.X.SX32 R26, R5, RZ, 0x1, P2 ;  /* 0x000000ff051a7211 */ /* 0x000fe400010f0eff */
[----:B------:R-:W-:Y:S01]  /*18f0*/  LEA R16, P2, R17, UR34, 0x1 ;  /* 0x0000002211107c11 */ /* 0x000fe2000f8408ff */
[----:B------:R-:W2:Y:S01]  /*1900*/  LDG.E.U16 R24, desc[UR60][R24.64] ;  /* 0x0000003c18187981 */ /* 0x000ea2000c1e1500 */
[----:B------:R-:W-:Y:S02]  /*1910*/  LEA.HI.X.SX32 R20, R0, RZ, 0x1, P0 ;  /* 0x000000ff00147211 */ /* 0x000fe400000f0eff */
[----:B------:R-:W-:Y:S02]  /*1920*/  LEA R18, P3, R19, UR32, 0x1 ;  /* 0x0000002013127c11 */ /* 0x000fe4000f8608ff */
[----:B------:R-:W-:Y:S02]  /*1930*/  IADD3 R21, P0, R22, UR31, RZ ;  /* 0x0000001f16157c10 */ /* 0x000fe4000ff1e0ff */
[----:B------:R-:W-:-:S02]  /*1940*/  LEA.HI.X R17, R17, UR35, R26, 0x1, P2 ;  /* 0x0000002311117c11 */ /* 0x000fc400090f0c1a */
[----:B------:R-:W-:Y:S02]  /*1950*/  LEA.HI.X R19, R19, UR33, R20, 0x1, P3 ;  /* 0x0000002113137c11 */ /* 0x000fe400098f0c14 */
[----:B------:R-:W-:Y:S01]  /*1960*/  LEA.HI.X.SX32 R26, R9, RZ, 0x1, P0 ;  /* 0x000000ff091a7211 */ /* 0x000fe200000f0eff */
[----:B------:R-:W3:Y:S01]  /*1970*/  LDG.E.U16 R16, desc[UR60][R16.64] ;  /* 0x0000003c10107981 */ /* 0x000ee2000c1e1500 */
[----:B------:R-:W-:-:S03]  /*1980*/  LEA R20, P0, R21, UR34, 0x1 ;  /* 0x0000002215147c11 */ /* 0x000fc6000f8008ff */
[----:B------:R-:W4:Y:S01]  /*1990*/  LDG.E.U16 R18, desc[UR60][R18.64] ;  /* 0x0000003c12127981 */ /* 0x000f22000c1e1500 */
[----:B------:R-:W-:-:S05]  /*19a0*/  LEA.HI.X R21, R21, UR35, R26, 0x1, P0 ;  /* 0x0000002315157c11 */ /* 0x000fca00080f0c1a */
[----:B------:R-:W5:Y:S01]  /*19b0*/  LDG.E.U16 R20, desc[UR60][R20.64] ;  /* 0x0000003c14147981 */ /* 0x000f62000c1e1500 */
[----:B------:R-:W-:-:S04]  /*19c0*/  IMAD.WIDE.U32 R26, R22, 0x2, R10 ;  /* 0x00000002161a7825 */ /* 0x000fc800078e000a */
[----:B------:R-:W-:Y:S02]  /*19d0*/  IMAD.WIDE.U32 R22, R23, 0x2, R12 ;  /* 0x0000000217167825 */ /* 0x000fe400078e000c */
[----:B------:R-:W5:Y:S04]  /*19e0*/  LDG.E.U16 R26, desc[UR60][R26.64] ;  /* 0x0000003c1a1a7981 */ /* 0x000f68000c1e1500 */
[----:B------:R-:W5:Y:S01]  /*19f0*/  LDG.E.U16 R22, desc[UR60][R22.64] ;  /* 0x0000003c16167981 */ /* 0x000f62000c1e1500 */
[----:B------:R-:W-:-:S04]  /*1a00*/  IADD3 R6, P0, R4, R6, RZ ;  /* 0x0000000604067210 */ /* 0x000fc80007f1e0ff */
[----:B------:R-:W-:Y:S02]  /*1a10*/  IADD3.X R3, RZ, R3, RZ, P0, !PT ;  /* 0x00000003ff037210 */ /* 0x000fe400007fe4ff */
[----:B------:R-:W-:-:S04]  /*1a20*/  ISETP.GE.U32.AND P0, PT, R6, UR4, PT ;  /* 0x0000000406007c0c */ /* 0x000fc8000bf06070 */
[----:B------:R-:W-:Y:S01]  /*1a30*/  ISETP.GE.AND.EX P0, PT, R3, UR58, PT, P0 ;  /* 0x0000003a03007c0c */ /* 0x000fe2000bf06300 */
[----:B--2---:R-:W-:Y:S02]  /*1a40*/  HADD2.F32 R24, -RZ, R24.H0_H0 ;  /* 0x20000018ff187230 */ /* 0x004fe40000004100 */
[----:B---3--:R-:W-:Y:S02]  /*1a50*/  HADD2.F32 R29, -RZ, R16.H0_H0 ;  /* 0x20000010ff1d7230 */ /* 0x008fe40000004100 */
[----:B----4-:R-:W-:-:S03]  /*1a60*/  HADD2.F32 R28, -RZ, R18.H0_H0 ;  /* 0x20000012ff1c7230 */ /* 0x010fc60000004100 */
[----:B------:R-:W-:Y:S01]  /*1a70*/  FMUL.FTZ R16, R24, R29 ;  /* 0x0000001d18107220 */ /* 0x000fe20000410000 */
[----:B-----5:R-:W-:-:S05]  /*1a80*/  HADD2.F32 R25, -RZ, R20.H0_H0 ;  /* 0x20000014ff197230 */ /* 0x020fca0000004100 */
[----:B------:R-:W-:-:S05]  /*1a90*/  FMUL.FTZ R17, R28, R25 ;  /* 0x000000191c117220 */ /* 0x000fca0000410000 */
[----:B------:R-:W-:Y:S01]  /*1aa0*/  F2FP.F16.F32.PACK_AB R18, R17, R16 ;  /* 0x000000101112723e */ /* 0x000fe200000000ff */
[----:B------:R-:W-:Y:S02]  /*1ab0*/  HADD2.F32 R17, -RZ, R26.H0_H0 ;  /* 0x2000001aff117230 */ /* 0x000fe40000004100 */
[----:B------:R-:W-:Y:S02]  /*1ac0*/  HADD2.F32 R16, -RZ, R22.H0_H0 ;  /* 0x20000016ff107230 */ /* 0x000fe40000004100 */
[--C-:B------:R-:W-:Y:S02]  /*1ad0*/  HADD2.F32 R19, -RZ, R18.reuse.H0_H0 ;  /* 0x20000012ff137230 */ /* 0x100fe40000004100 */
[----:B------:R-:W-:Y:S02]  /*1ae0*/  HADD2.F32 R18, -RZ, R18.H1_H1 ;  /* 0x30000012ff127230 */ /* 0x000fe40000004100 */
[----:B------:R-:W-:Y:S01]  /*1af0*/  FMUL.FTZ R21, R28, R17 ;  /* 0x000000111c157220 */ /* 0x000fe20000410000 */
[----:B------:R-:W-:-:S02]  /*1b00*/  FMUL.FTZ R29, R29, R16 ;  /* 0x000000101d1d7220 */ /* 0x000fc40000410000 */
[----:B------:R-:W-:-:S03]  /*1b10*/  FADD.FTZ R18, R19, -R18 ;  /* 0x8000001213127221 */ /* 0x000fc60000010000 */
[----:B------:R-:W-:Y:S02]  /*1b20*/  F2FP.F16.F32.PACK_AB R29, RZ, R29 ;  /* 0x0000001dff1d723e */ /* 0x000fe400000000ff */
[----:B------:R-:W-:-:S03]  /*1b30*/  F2FP.F16.F32.PACK_AB R18, R21, R18 ;  /* 0x000000121512723e */ /* 0x000fc600000000ff */
[----:B------:R-:W-:Y:S02]  /*1b40*/  HADD2.F32 R20, -RZ, R29.H0_H0 ;  /* 0x2000001dff147230 */ /* 0x000fe40000004100 */
[----:B------:R-:W-:Y:S02]  /*1b50*/  HADD2.F32 R19, -RZ, R18.H1_H1 ;  /* 0x30000012ff137230 */ /* 0x000fe40000004100 */
[----:B------:R-:W-:Y:S01]  /*1b60*/  FMUL.FTZ R17, R24, R17 ;  /* 0x0000001118117220 */ /* 0x000fe20000410000 */
[----:B------:R-:W-:Y:S02]  /*1b70*/  FMUL.FTZ R16, R25, R16 ;  /* 0x0000001019107220 */ /* 0x000fe40000410000 */
[----:B------:R-:W-:Y:S02]  /*1b80*/  FADD.FTZ R19, R19, -R20 ;  /* 0x8000001413137221 */ /* 0x000fe40000010000 */
[----:B------:R-:W-:-:S03]  /*1b90*/  F2FP.F16.F32.PACK_AB R20, RZ, R17 ;  /* 0x00000011ff14723e */ /* 0x000fc600000000ff */
[----:B------:R-:W-:Y:S01]  /*1ba0*/  F2FP.F16.F32.PACK_AB R19, R16, R19 ;  /* 0x000000131013723e */ /* 0x000fe200000000ff */
[----:B0-----:R-:W-:-:S04]  /*1bb0*/  IMAD.WIDE.U32 R16, R7, 0x2, R14 ;  /* 0x0000000207107825 */ /* 0x001fc800078e000e */
[----:B------:R-:W-:Y:S02]  /*1bc0*/  HADD2.F32 R22, -RZ, R20.H0_H0 ;  /* 0x20000014ff167230 */ /* 0x000fe40000004100 */
[----:B------:R-:W-:Y:S02]  /*1bd0*/  HADD2.F32 R7, -RZ, R19.H1_H1 ;  /* 0x30000013ff077230 */ /* 0x000fe40000004100 */
[----:B------:R-:W-:-:S04]  /*1be0*/  IMAD.WIDE R20, R2, 0x2, R16 ;  /* 0x0000000202147825 */ /* 0x000fc800078e0210 */
[----:B------:R-:W-:Y:S01]  /*1bf0*/  FADD.FTZ R7, R7, -R22 ;  /* 0x8000001607077221 */ /* 0x000fe20000010000 */
[----:B------:R-:W-:-:S04]  /*1c00*/  IMAD.WIDE R22, R2, 0x2, R20 ;  /* 0x0000000202167825 */ /* 0x000fc800078e0214 */
[----:B------:R-:W-:Y:S01]  /*1c10*/  F2FP.F16.F32.PACK_AB R7, RZ, R7 ;  /* 0x00000007ff07723e */ /* 0x000fe200000000ff */
[----:B------:R1:W-:Y:S04]  /*1c20*/  STG.E.U16 desc[UR60][R16.64], R18 ;  /* 0x0000001210007986 */ /* 0x0003e8000c10153c */
[----:B------:R1:W-:Y:S04]  /*1c30*/  STG.E.U16 desc[UR60][R20.64], R19 ;  /* 0x0000001314007986 */ /* 0x0003e8000c10153c */
[----:B------:R1:W-:Y:S01]  /*1c40*/  STG.E.U16 desc[UR60][R22.64], R7 ;  /* 0x0000000716007986 */ /* 0x0003e2000c10153c */
[----:B------:R-:W-:Y:S05]  /*1c50*/  @!P0 BRA `(.L_x_10) ;  /* 0xffffffe800148947 */ /* 0x000fea000383ffff */
[----:B------:R-:W-:Y:S05]  /*1c60*/  BSYNC B0 ;  /* 0x0000000000007941 */ /* 0x000fea0003800000 */
.L_x_8:
[----:B------:R-:W-:Y:S05]  /*1c70*/  EXIT ;  /* 0x000000000000794d */ /* 0x000fea0003800000 */
.L_x_11:
        /* <DEDUP_REMOVED lines=16> */
.L_x_90:


//--------------------- .text._ZN2at6native12cross_kernelIN3c104HalfE16OffsetCalculatorILi3EjLb0EElEEviPT_PKS6_S9_T0_T1_SB_SB_ --------------------------
	.section	.text._ZN2at6native12cross_kernelIN3c104HalfE16OffsetCalculatorILi3EjLb0EElEEviPT_PKS6_S9_T0_T1_SB_SB_,"ax",@progbits
	.align	128
        .global         _ZN2at6native12cross_kernelIN3c104HalfE16OffsetCalculatorILi3EjLb0EElEEviPT_PKS6_S9_T0_T1_SB_SB_
        .type           _ZN2at6native12cross_kernelIN3c104HalfE16OffsetCalculatorILi3EjLb0EElEEviPT_PKS6_S9_T0_T1_SB_SB_,@function
        .size           _ZN2at6native12cross_kernelIN3c104HalfE16OffsetCalculatorILi3EjLb0EElEEviPT_PKS6_S9_T0_T1_SB_SB_,(.L_x_91 - _ZN2at6native12cross_kernelIN3c104HalfE16OffsetCalculatorILi3EjLb0EElEEviPT_PKS6_S9_T0_T1_SB_SB_)
        .other          _ZN2at6native12cross_kernelIN3c104HalfE16OffsetCalculatorILi3EjLb0EElEEviPT_PKS6_S9_T0_T1_SB_SB_,@"STO_CUDA_ENTRY STV_DEFAULT"
_ZN2at6native12cross_kernelIN3c104HalfE16OffsetCalculatorILi3EjLb0EElEEviPT_PKS6_S9_T0_T1_SB_SB_:
.text._ZN2at6native12cross_kernelIN3c104HalfE16OffsetCalculatorILi3EjLb0EElEEviPT_PKS6_S9_T0_T1_SB_SB_:
        /* <DEDUP_REMOVED lines=15> */
[----:B------:R-:W-:Y:S01]  /*00f0*/  ULDC UR29, c[0x0][0xc] ;  /* 0x00000300001d7ab9 */ /* 0x000fe20000000800 */
[----:B------:R-:W-:Y:S01]  /*0100*/  ULDC UR25, c[0x0][0x230] ;  /* 0x00008c0000197ab9 */ /* 0x000fe20000000800 */
[----:B------:R-:W-:Y:S01]  /*0110*/  USHF.L.U64.HI UR5, UR6, 0x1, UR7 ;  /* 0x0000000106057899 */ /* 0x000fe20008010207 */
[----:B------:R-:W-:Y:S01]  /*0120*/  ISETP.NE.AND P1, PT, RZ, UR25, PT ;  /* 0x00000019ff007c0c */ /* 0x000fe2000bf25270 */
[----:B------:R-:W1:Y:S01]  /*0130*/  LDC.64 R4, c[0x0][0x220] ;  /* 0x00008800ff047b82 */ /* 0x000e620000000a00 */
[----:B------:R-:W-:Y:S01]  /*0140*/  USHF.L.U64.HI UR7, UR8, 0x1, UR9 ;  /* 0x0000000108077899 */ /* 0x000fe20008010209 */
[----:B------:R-:W-:Y:S01]  /*0150*/  IMAD R0, R11, UR29, RZ ;  /* 0x0000001d0b007c24 */ /* 0x000fe2000f8e02ff */
[----:B------:R-:W-:-:S02]  /*0160*/  USHF.L.U32 UR6, UR6, 0x1, URZ ;  /* 0x0000000106067899 */ /* 0x000fc4000800063f */
[----:B------:R-:W-:Y:S01]  /*0170*/  USHF.L.U32 UR8, UR8, 0x1, URZ ;  /* 0x0000000108087899 */ /* 0x000fe2000800063f */
[----:B------:R-:W-:Y:S02]  /*0180*/  ULDC.64 UR30, c[0x0][0x208] ;  /* 0x00008200001e7ab9 */ /* 0x000fe40000000a00 */
        /* <DEDUP_REMOVED lines=49> */
.L_x_14:
[----:B------:R-:W-:Y:S02]  /*04a0*/  MOV R20, RZ ;  /* 0x000000ff00147202 */ /* 0x000fe40000000f00 */
[----:B------:R-:W-:Y:S01]  /*04b0*/  CS2R R10, SRZ ;  /* 0x00000000000a7805 */ /* 0x000fe2000001ff00 */
[----:B------:R-:W-:Y:S06]  /*04c0*/  @!P1 BRA `(.L_x_13) ;  /* 0x0000001400189947 */ /* 0x000fec0003800000 */
[----:B------:R-:W-:Y:S01]  /*04d0*/  HFMA2.MMA R10, -RZ, RZ, 0, 0 ;  /* 0x00000000ff0a7435 */ /* 0x000fe200000001ff */
[----:B------:R-:W-:Y:S01]  /*04e0*/  MOV R11, R8 ;  /* 0x00000008000b7202 */ /* 0x000fe20000000f00 */
[----:B------:R-:W-:Y:S01]  /*04f0*/  ULDC.64 UR34, c[0x0][0x238] ;  /* 0x00008e0000227ab9 */ /* 0x000fe20000000a00 */
[----:B------:R-:W-:Y:S01]  /*0500*/  ISETP.NE.AND P0, PT, R18, 0x1, PT ;  /* 0x000000011200780c */ /* 0x000fe20003f05270 */
[----:B------:R-:W-:-:S06]  /*0510*/  ULDC UR36, c[0x0][0x368] ;  /* 0x0000da0000247ab9 */ /* 0x000fcc0000000800 */
        /* <DEDUP_REMOVED lines=9> */
[----:B------:R-:W-:Y:S01]  /*05b0*/  MOV R12, RZ ;  /* 0x000000ff000c7202 */ /* 0x000fe20000000f00 */
[----:B------:R-:W-:Y:S01]  /*05c0*/  ULDC.64 UR34, c[0x0][0x240] ;  /* 0x0000900000227ab9 */ /* 0x000fe20000000a00 */
[----:B------:R-:W-:Y:S02]  /*05d0*/  MOV R13, R14 ;  /* 0x0000000e000d7202 */ /* 0x000fe40000000f00 */
[----:B------:R-:W-:Y:S01]  /*05e0*/  ISETP.NE.AND P0, PT, R18, 0x2, PT ;  /* 0x000000021200780c */ /* 0x000fe20003f05270 */
        /* <DEDUP_REMOVED lines=284> */
[----:B------:R-:W-:Y:S01]  /*17b0*/  MOV R14, RZ ;  /* 0x000000ff000e7202 */ /* 0x000fe20000000f00 */
[----:B------:R-:W-:Y:S01]  /*17c0*/  ULDC UR36, c[0x0][0x474] ;  /* 0x00011d0000247ab9 */ /* 0x000fe20000000800 */
[----:B------:R-:W-:-:S03]  /*17d0*/  MOV R15, R21 ;  /* 0x00000015000f7202 */ /* 0x000fc60000000f00 */
[----:B------:R-:W-:Y:S01]  /*17e0*/  IMAD.HI.U32 R14, R21, UR35, R14 ;  /* 0x00000023150e7c27 */ /* 0x000fe2000f8e000e */
[----:B------:R-:W-:-:S05]  /*17f0*/  ULDC UR35, c[0x0][0x350] ;  /* 0x0000d40000237ab9 */ /* 0x000fca0000000800 */
[----:B------:R-:W0:Y:S01]  /*1800*/  @P0 LDC.64 R12, c[0x0][0x358] ;  /* 0x0000d600ff0c0b82 */ /* 0x000e220000000a00 */
[----:B------:R-:W-:Y:S02]  /*1810*/  SHF.R.U32.HI R15, RZ, UR35, R14 ;  /* 0x00000023ff0f7c19 */ /* 0x000fe4000801160e */
[----:B------:R-:W-:-:S05]  /*1820*/  @P0 MOV R14, RZ ;  /* 0x000000ff000e0202 */ /* 0x000fca0000000f00 */
[----:B------:R-:W1:Y:S08]  /*1830*/  @P0 LDC R22, c[0x0][0x354] ;  /* 0x0000d500ff160b82 */ /* 0x000e700000000800 */
[----:B------:R-:W2:Y:S08]  /*1840*/  @P0 LDC.64 R16, c[0x0][0x480] ;  /* 0x00012000ff100b82 */ /* 0x000eb00000000a00 */
[----:B------:R-:W3:Y:S01]  /*1850*/  @P0 LDC R23, c[0x0][0x488] ;  /* 0x00012200ff170b82 */ /* 0x000ee20000000800 */
[C---:B0-----:R-:W-:Y:S01]  /*1860*/  @P0 IMAD.HI.U32 R12, R15.reuse, R12, R14 ;  /* 0x0000000c0f0c0227 */ /* 0x041fe200078e000e */
[----:B------:R-:W-:-:S04]  /*1870*/  IADD3 R14, -R15, RZ, RZ ;  /* 0x000000ff0f0e7210 */ /* 0x000fc80007ffe1ff */
[----:B------:R-:W-:Y:S01]  /*1880*/  @P0 SHF.R.U32.HI R12, RZ, R13, R12 ;  /* 0x0000000dff0c0219 */ /* 0x000fe2000001160c */
[----:B------:R-:W-:Y:S01]  /*1890*/  IMAD R21, R14, UR34, R21 ;  /* 0x000000220e157c24 */ /* 0x000fe2000f8e0215 */
[----:B------:R-:W-:Y:S02]  /*18a0*/  ULDC.64 UR34, c[0x0][0x478] ;  /* 0x00011e0000227ab9 */ /* 0x000fe40000000a00 */
[----:B------:R-:W-:Y:S01]  /*18b0*/  @P0 IADD3 R13, -R12, RZ, RZ ;  /* 0x000000ff0c0d0210 */ /* 0x000fe20007ffe1ff */
[C---:B------:R-:W-:Y:S02]  /*18c0*/  IMAD R11, R21.reuse, UR36, R11 ;  /* 0x00000024150b7c24 */ /* 0x040fe4000f8e020b */
[----:B------:R-:W-:Y:S02]  /*18d0*/  IMAD R10, R21, UR34, R10 ;  /* 0x00000022150a7c24 */ /* 0x000fe4000f8e020a */
[----:B-1----:R-:W-:Y:S02]  /*18e0*/  @P0 IMAD R15, R13, R22, R15 ;  /* 0x000000160d0f0224 */ /* 0x002fe400078e020f */
[----:B------:R-:W-:-:S02]  /*18f0*/  IMAD R20, R21, UR35, R20 ;  /* 0x0000002315147c24 */ /* 0x000fc4000f8e0214 */
[C---:B--2---:R-:W-:Y:S02]  /*1900*/  @P0 IMAD R11, R15.reuse, R16, R11 ;  /* 0x000000100f0b0224 */ /* 0x044fe400078e020b */
[C---:B------:R-:W-:Y:S02]  /*1910*/  @P0 IMAD R10, R15.reuse, R17, R10 ;  /* 0x000000110f0a0224 */ /* 0x040fe400078e020a */
[----:B---3--:R-:W-:-:S07]  /*1920*/  @P0 IMAD R20, R15, R23, R20 ;  /* 0x000000170f140224 */ /* 0x008fce00078e0214 */
.L_x_13:
        /* <DEDUP_REMOVED lines=10> */
[----:B------:R-:W-:Y:S02]  /*19d0*/  LEA R14, P0, R6, R24, 0x1 ;  /* 0x00000018060e7211 */ /* 0x000fe400078008ff */
[----:B------:R-:W-:Y:S01]  /*19e0*/  IADD3 R12, P2, R16, -UR6, RZ ;  /* 0x80000006100c7c10 */ /* 0x000fe2000ff5e0ff */
[----:B------:R-:W2:Y:S01]  /*19f0*/  LDG.E.U16 R24, desc[UR30][R24.64] ;  /* 0x0000001e18187981 */ /* 0x000ea2000c1e1500 */
[----:B------:R-:W-:Y:S02]  /*1a00*/  IADD3.X R15, R7, R25, RZ, P0, !PT ;  /* 0x00000019070f7210 */ /* 0x000fe400007fe4ff */
[----:B------:R-:W-:Y:S01]  /*1a10*/  IADD3.X R13, R17, ~UR5, RZ, P2, !PT ;  /* 0x80000005110d7c10 */ /* 0x000fe200097fe4ff */
[----:B------:R-:W3:Y:S04]  /*1a20*/  LDG.E.U16 R16, desc[UR30][R16.64] ;  /* 0x0000001e10107981 */ /* 0x000ee8000c1e1500 */
[----:B------:R-:W4:Y:S04]  /*1a30*/  LDG.E.U16 R14, desc[UR30][R14.64] ;  /* 0x0000001e0e0e7981 */ /* 0x000f28000c1e1500 */
[----:B------:R-:W5:Y:S01]  /*1a40*/  LDG.E.U16 R27, desc[UR30][R12.64] ;  /* 0x0000001e0c1b7981 */ /* 0x000f62000c1e1500 */
[----:B------:R-:W-:Y:S01]  /*1a50*/  IADD3 R20, P0, R12, -UR6, RZ ;  /* 0x800000060c147c10 */ /* 0x000fe2000ff1e0ff */
[----:B------:R-:W-:-:S03]  /*1a60*/  IMAD.WIDE.U32 R22, R10, 0x2, R4 ;  /* 0x000000020a167825 */ /* 0x000fc600078e0004 */
[----:B------:R-:W-:-:S03]  /*1a70*/  IADD3.X R21, R13, ~UR5, RZ, P0, !PT ;  /* 0x800000050d157c10 */ /* 0x000fc600087fe4ff */
[----:B------:R-:W5:Y:S04]  /*1a80*/  LDG.E.U16 R22, desc[UR30][R22.64] ;  /* 0x0000001e16167981 */ /* 0x000f68000c1e1500 */
[----:B------:R-:W5:Y:S01]  /*1a90*/  LDG.E.U16 R20, desc[UR30][R20.64] ;  /* 0x0000001e14147981 */ /* 0x000f62000c1e1500 */
[----:B--2---:R-:W-:Y:S02]  /*1aa0*/  HADD2.F32 R10, -RZ, R24.H0_H0 ;  /* 0x20000018ff0a7230 */ /* 0x004fe40000004100 */
[----:B---3--:R-:W-:Y:S02]  /*1ab0*/  HADD2.F32 R26, -RZ, R16.H0_H0 ;  /* 0x20000010ff1a7230 */ /* 0x008fe40000004100 */
[----:B----4-:R-:W-:Y:S02]  /*1ac0*/  HADD2.F32 R25, -RZ, R14.H0_H0 ;  /* 0x2000000eff197230 */ /* 0x010fe40000004100 */
[----:B-----5:R-:W-:-:S02]  /*1ad0*/  HADD2.F32 R16, -RZ, R27.H0_H0 ;  /* 0x2000001bff107230 */ /* 0x020fc40000004100 */
[----:B------:R-:W-:-:S03]  /*1ae0*/  FMUL.FTZ R14, R10, R26 ;  /* 0x0000001a0a0e7220 */ /* 0x000fc60000410000 */
        /* <DEDUP_REMOVED lines=8> */
[----:B------:R-:W-:Y:S02]  /*1b70*/  FADD.FTZ R12, R12, -R15 ;  /* 0x8000000f0c0c7221 */ /* 0x000fe40000010000 */
[----:B------:R-:W-:-:S03]  /*1b80*/  F2FP.F16.F32.PACK_AB R26, RZ, R26 ;  /* 0x0000001aff1a723e */ /* 0x000fc600000000ff */
[----:B------:R-:W-:Y:S02]  /*1b90*/  F2FP.F16.F32.PACK_AB R12, R25, R12 ;  /* 0x0000000c190c723e */ /* 0x000fe400000000ff */
[----:B------:R-:W-:-:S03]  /*1ba0*/  HADD2.F32 R15, -RZ, R26.H0_H0 ;  /* 0x2000001aff0f7230 */ /* 0x000fc60000004100 */
[----:B------:R-:W-:Y:S02]  /*1bb0*/  HADD2.F32 R14, -RZ, R12.H1_H1 ;  /* 0x3000000cff0e7230 */ /* 0x000fe40000004100 */
[----:B------:R-:W-:Y:S01]  /*1bc0*/  FMUL.FTZ R10, R10, R17 ;  /* 0x000000110a0a7220 */ /* 0x000fe20000410000 */
[----:B------:R-:W-:Y:S02]  /*1bd0*/  FMUL.FTZ R13, R16, R13 ;  /* 0x0000000d100d7220 */ /* 0x000fe40000410000 */
[----:B------:R-:W-:Y:S02]  /*1be0*/  FADD.FTZ R14, R14, -R15 ;  /* 0x8000000f0e0e7221 */ /* 0x000fe40000010000 */
[----:B------:R-:W-:Y:S01]  /*1bf0*/  F2FP.F16.F32.PACK_AB R15, RZ, R10 ;  /* 0x0000000aff0f723e */ /* 0x000fe200000000ff */
[----:B------:R-:W-:Y:S02]  /*1c00*/  IMAD.WIDE.U32 R10, R11, 0x2, R2 ;  /* 0x000000020b0a7825 */ /* 0x000fe400078e0002 */
[----:B------:R-:W-:-:S02]  /*1c10*/  F2FP.F16.F32.PACK_AB R13, R13, R14 ;  /* 0x0000000e0d0d723e */ /* 0x000fc400000000ff */
[----:B------:R-:W-:Y:S01]  /*1c20*/  HADD2.F32 R16, -RZ, R15.H0_H0 ;  /* 0x2000000fff107230 */ /* 0x000fe20000004100 */
[----:B------:R-:W-:Y:S02]  /*1c30*/  IADD3 R14, P0, R10, UR8, RZ ;  /* 0x000000080a0e7c10 */ /* 0x000fe4000ff1e0ff */
[----:B------:R-:W-:-:S05]  /*1c40*/  HADD2.F32 R15, -RZ, R13.H1_H1 ;  /* 0x3000000dff0f7230 */ /* 0x000fca0000004100 */
[----:B------:R-:W-:Y:S01]  /*1c50*/  FADD.FTZ R17, R15, -R16 ;  /* 0x800000100f117221 */ /* 0x000fe20000010000 */
[----:B------:R-:W-:Y:S02]  /*1c60*/  IADD3.X R15, R11, UR7, RZ, P0, !PT ;  /* 0x000000070b0f7c10 */ /* 0x000fe400087fe4ff */
[----:B------:R-:W-:Y:S02]  /*1c70*/  IADD3 R16, P0, R14, UR8, RZ ;  /* 0x000000080e107c10 */ /* 0x000fe4000ff1e0ff */
[----:B------:R-:W-:Y:S02]  /*1c80*/  F2FP.F16.F32.PACK_AB R20, RZ, R17 ;  /* 0x00000011ff14723e */ /* 0x000fe400000000ff */
[----:B------:R-:W-:Y:S02]  /*1c90*/  IADD3.X R17, R15, UR7, RZ, P0, !PT ;  /* 0x000000070f117c10 */ /* 0x000fe400087fe4ff */
[----:B------:R-:W-:Y:S01]  /*1ca0*/  IADD3 R8, P0, R0, R8, RZ ;  /* 0x0000000800087210 */ /* 0x000fe20007f1e0ff */
[----:B------:R0:W-:Y:S03]  /*1cb0*/  STG.E.U16 desc[UR30][R10.64], R12 ;  /* 0x0000000c0a007986 */ /* 0x0001e6000c10151e */
[----:B------:R-:W-:Y:S01]  /*1cc0*/  IADD3.X R9, RZ, R9, RZ, P0, !PT ;  /* 0x00000009ff097210 */ /* 0x000fe200007fe4ff */
[----:B------:R0:W-:Y:S01]  /*1cd0*/  STG.E.U16 desc[UR30][R14.64], R13 ;  /* 0x0000000d0e007986 */ /* 0x0001e2000c10151e */
[----:B------:R-:W-:-:S03]  /*1ce0*/  ISETP.GE.U32.AND P0, PT, R8, UR9, PT ;  /* 0x0000000908007c0c */ /* 0x000fc6000bf06070 */
[----:B------:R0:W-:Y:S01]  /*1cf0*/  STG.E.U16 desc[UR30][R16.64], R20 ;  /* 0x0000001410007986 */ /* 0x0001e2000c10151e */
[----:B------:R-:W-:-:S13]  /*1d00*/  ISETP.GE.AND.EX P0, PT, R9, UR4, PT, P0 ;  /* 0x0000000409007c0c */ /* 0x000fda000bf06300 */
[----:B0-----:R-:W-:Y:S05]  /*1d10*/  @!P0 BRA `(.L_x_14) ;  /* 0xffffffe400e08947 */ /* 0x001fea000383ffff */
[----:B------:R-:W-:Y:S05]  /*1d20*/  BSYNC B0 ;  /* 0x0000000000007941 */ /* 0x000fea0003800000 */
.L_x_12:
[----:B------:R-:W-:Y:S05]  /*1d30*/  EXIT ;  /* 0x000000000000794d */ /* 0x000fea0003800000 */
.L_x_15:
        /* <DEDUP_REMOVED lines=12> */
.L_x_91:


//--------------------- .text._ZN2at6native12cross_kernelIN3c107complexIfEE16OffsetCalculatorILi3EjLb0EEiEEviPT_PKS7_SA_T0_T1_SC_SC_ --------------------------
	.section	.text._ZN2at6native12cross_kernelIN3c107complexIfEE16OffsetCalculatorILi3EjLb0EEiEEviPT_PKS7_SA_T0_T1_SC_SC_,"ax",@progbits
	.align	128
        .global         _ZN2at6native12cross_kernelIN3c107complexIfEE16OffsetCalculatorILi3EjLb0EEiEEviPT_PKS7_SA_T0_T1_SC_SC_
        .type           _ZN2at6native12cross_kernelIN3c107complexIfEE16OffsetCalculatorILi3EjLb0EEiEEviPT_PKS7_SA_T0_T1_SC_SC_,@function
        .size           _ZN2at6native12cross_kernelIN3c107complexIfEE16OffsetCalculatorILi3EjLb0EEiEEviPT_PKS7_SA_T0_T1_SC_SC_,(.L_x_92 - _ZN2at6native12cross_kernelIN3c107complexIfEE16OffsetCalculatorILi3EjLb0EEiEEviPT_PKS7_SA_T0_T1_SC_SC_)
        .other          _ZN2at6native12cross_kernelIN3c107complexIfEE16OffsetCalculatorILi3EjLb0EEiEEviPT_PKS7_SA_T0_T1_SC_SC_,@"STO_CUDA_ENTRY STV_DEFAULT"
_ZN2at6native12cross_kernelIN3c107complexIfEE16OffsetCalculatorILi3EjLb0EEiEEviPT_PKS7_SA_T0_T1_SC_SC_:
.text._ZN2at6native12cross_kernelIN3c107complexIfEE16OffsetCalculatorILi3EjLb0EEiEEviPT_PKS7_SA_T0_T1_SC_SC_:
        /* <DEDUP_REMOVED lines=12> */
[----:B------:R-:W-:Y:S01]  /*00c0*/  BSSY B0, `(.L_x_16) ;  /* 0x00001bd000007945 */ /* 0x000fe20003800000 */
[----:B------:R-:W-:Y:S01]  /*00d0*/  ULDC UR30, c[0x0][0xc] ;  /* 0x00000300001e7ab9 */ /* 0x000fe20000000800 */
[----:B------:R-:W-:Y:S01]  /*00e0*/  ULDC UR27, c[0x0][0x230] ;  /* 0x00008c00001b7ab9 */ /* 0x000fe20000000800 */
[----:B------:R-:W-:Y:S01]  /*00f0*/  MOV R19, R16 ;  /* 0x0000001000137202 */ /* 0x000fe20000000f00 */
[----:B------:R-:W-:Y:S01]  /*0100*/  IMAD R16, R5, UR30, RZ ;  /* 0x0000001e05107c24 */ /* 0x000fe2000f8e02ff */
[----:B------:R-:W-:Y:S01]  /*0110*/  ISETP.NE.AND P1, PT, RZ, UR27, PT ;  /* 0x0000001bff007c0c */ /* 0x000fe2000bf25270 */
[----:B------:R-:W-:Y:S01]  /*0120*/  ULDC.64 UR60, c[0x0][0x208] ;  /* 0x00008200003c7ab9 */ /* 0x000fe20000000a00 */
        /* <DEDUP_REMOVED lines=16> */
[----:B0-----:R-:W-:Y:S01]  /*0230*/  SHF.L.U32 R18, R3, 0x1, RZ ;  /* 0x0000000103127819 */ /* 0x001fe200000006ff */
[----:B------:R-:W-:Y:S01]  /*0240*/  ULDC UR42, c[0x0][0x294] ;  /* 0x0000a500002a7ab9 */ /* 0x000fe20000000800 */
[----:B------:R-:W-:Y:S01]  /*0250*/  SHF.L.U32 R0, R2, 0x1, RZ ;  /* 0x0000000102007819 */ /* 0x000fe200000006ff */
        /* <DEDUP_REMOVED lines=32> */
[----:B------:R-:W-:-:S05]  /*0460*/  ULDC.64 UR32, c[0x0][0x220] ;  /* 0x0000880000207ab9 */ /* 0x000fca0000000a00 */
.L_x_18:
[----:B------:R-:W-:Y:S01]  /*0470*/  HFMA2.MMA R21, -RZ, RZ, 0, 0 ;  /* 0x00000000ff157435 */ /* 0x000fe200000001ff */
[----:B0-----:R-:W-:Y:S02]  /*0480*/  MOV R7, RZ ;  /* 0x000000ff00077202 */ /* 0x001fe40000000f00 */
[----:B------:R-:W-:Y:S01]  /*0490*/  MOV R27, RZ ;  /* 0x000000ff001b7202 */ /* 0x000fe20000000f00 */
[----:B------:R-:W-:Y:S07]  /*04a0*/  @!P1 BRA `(.L_x_17) ;  /* 0x0000001000e09947 */ /* 0x000fee0003800000 */
[----:B------:R-:W0:Y:S01]  /*04b0*/  LDC.64 R6, c[0x0][0x230] ;  /* 0x00008c00ff067b82 */ /* 0x000e220000000a00 */
[----:B------:R-:W-:Y:S01]  /*04c0*/  MOV R4, RZ ;  /* 0x000000ff00047202 */ /* 0x000fe20000000f00 */
[----:B------:R-:W-:Y:S01]  /*04d0*/  ULDC.64 UR34, c[0x0][0x238] ;  /* 0x00008e0000227ab9 */ /* 0x000fe20000000a00 */
[----:B------:R-:W-:-:S03]  /*04e0*/  MOV R5, R19 ;  /* 0x0000001300057202 */ /* 0x000fc60000000f00 */
[----:B------:R-:W-:-:S05]  /*04f0*/  IMAD.HI.U32 R4, R19, UR34, R4 ;  /* 0x0000002213047c27 */ /* 0x000fca000f8e0004 */
[----:B------:R-:W-:Y:S01]  /*0500*/  SHF.R.U32.HI R5, RZ, UR35, R4 ;  /* 0x00000023ff057c19 */ /* 0x000fe20008011604 */
[----:B------:R-:W-:Y:S01]  /*0510*/  ULDC.64 UR34, c[0x0][0x360] ;  /* 0x0000d80000227ab9 */ /* 0x000fe20000000a00 */
[----:B0-----:R-:W-:Y:S02]  /*0520*/  ISETP.NE.AND P0, PT, R6, 0x1, PT ;  /* 0x000000010600780c */ /* 0x001fe40003f05270 */
[----:B------:R-:W-:-:S05]  /*0530*/  IADD3 R8, -R7, RZ, RZ ;  /* 0x000000ff07087210 */ /* 0x000fca0007ffe1ff */
[----:B------:R-:W-:-:S04]  /*0540*/  IMAD R7, R5, R8, R19 ;  /* 0x0000000805077224 */ /* 0x000fc800078e0213 */
[C---:B------:R-:W-:Y:S02]  /*0550*/  IMAD R27, R7.reuse, UR34, RZ ;  /* 0x00000022071b7c24 */ /* 0x040fe4000f8e02ff */
[C---:B------:R-:W-:Y:S02]  /*0560*/  IMAD R21, R7.reuse, UR35, RZ ;  /* 0x0000002307157c24 */ /* 0x040fe4000f8e02ff */
[----:B------:R-:W-:Y:S01]  /*0570*/  IMAD R7, R7, UR57, RZ ;  /* 0x0000003907077c24 */ /* 0x000fe2000f8e02ff */
        /* <DEDUP_REMOVED lines=278> */
[----:B------:R-:W-:-:S05]  /*16e0*/  MOV R12, RZ ;  /* 0x000000ff000c7202 */ /* 0x000fca0000000f00 */
[----:B------:R-:W-:-:S05]  /*16f0*/  IMAD.HI.U32 R10, R13, UR35, R12 ;  /* 0x000000230d0a7c27 */ /* 0x000fca000f8e000c */
[----:B------:R-:W-:Y:S01]  /*1700*/  SHF.R.U32.HI R11, RZ, UR28, R10 ;  /* 0x0000001cff0b7c19 */ /* 0x000fe2000801160a */
[----:B------:R-:W0:Y:S01]  /*1710*/  @P0 LDC.64 R4, c[0x0][0x358] ;  /* 0x0000d600ff040b82 */ /* 0x000e220000000a00 */
[----:B------:R-:W-:Y:S02]  /*1720*/  @P0 MOV R10, RZ ;  /* 0x000000ff000a0202 */ /* 0x000fe40000000f00 */
[----:B------:R-:W-:-:S05]  /*1730*/  IADD3 R6, -R11, RZ, RZ ;  /* 0x000000ff0b067210 */ /* 0x000fca0007ffe1ff */
[----:B------:R-:W1:Y:S08]  /*1740*/  @P0 LDC R15, c[0x0][0x354] ;  /* 0x0000d500ff0f0b82 */ /* 0x000e700000000800 */
[----:B------:R-:W2:Y:S08]  /*1750*/  @P0 LDC.64 R8, c[0x0][0x480] ;  /* 0x00012000ff080b82 */ /* 0x000eb00000000a00 */
[----:B------:R-:W3:Y:S01]  /*1760*/  @P0 LDC R12, c[0x0][0x488] ;  /* 0x00012200ff0c0b82 */ /* 0x000ee20000000800 */
[----:B0-----:R-:W-:-:S05]  /*1770*/  @P0 IMAD.HI.U32 R4, R11, R4, R10 ;  /* 0x000000040b040227 */ /* 0x001fca00078e000a */
[----:B------:R-:W-:-:S04]  /*1780*/  @P0 SHF.R.U32.HI R4, RZ, R5, R4 ;  /* 0x00000005ff040219 */ /* 0x000fc80000011604 */
[----:B------:R-:W-:Y:S01]  /*1790*/  @P0 IADD3 R10, -R4, RZ, RZ ;  /* 0x000000ff040a0210 */ /* 0x000fe20007ffe1ff */
[----:B------:R-:W-:Y:S01]  /*17a0*/  IMAD R4, R6, UR34, R13 ;  /* 0x0000002206047c24 */ /* 0x000fe2000f8e020d */
[----:B------:R-:W-:-:S03]  /*17b0*/  ULDC.64 UR34, c[0x0][0x478] ;  /* 0x00011e0000227ab9 */ /* 0x000fc60000000a00 */
[----:B-1----:R-:W-:Y:S02]  /*17c0*/  @P0 IMAD R10, R10, R15, R11 ;  /* 0x0000000f0a0a0224 */ /* 0x002fe400078e020b */
[C---:B------:R-:W-:Y:S02]  /*17d0*/  IMAD R27, R4.reuse, UR29, R27 ;  /* 0x0000001d041b7c24 */ /* 0x040fe4000f8e021b */
[C---:B------:R-:W-:Y:S02]  /*17e0*/  IMAD R21, R4.reuse, UR34, R21 ;  /* 0x0000002204157c24 */ /* 0x040fe4000f8e0215 */
[----:B------:R-:W-:Y:S02]  /*17f0*/  IMAD R7, R4, UR35, R7 ;  /* 0x0000002304077c24 */ /* 0x000fe4000f8e0207 */
[C---:B--2---:R-:W-:Y:S02]  /*1800*/  @P0 IMAD R27, R10.reuse, R8, R27 ;  /* 0x000000080a1b0224 */ /* 0x044fe400078e021b */
[----:B------:R-:W-:-:S02]  /*1810*/  @P0 IMAD R21, R10, R9, R21 ;  /* 0x000000090a150224 */ /* 0x000fc400078e0215 */
[----:B---3--:R-:W-:-:S07]  /*1820*/  @P0 IMAD R7, R10, R12, R7 ;  /* 0x0000000c0a070224 */ /* 0x008fce00078e0207 */
.L_x_17:
[----:B------:R-:W0:Y:S01]  /*1830*/  LDC.64 R12, c[0x0][0x228] ;  /* 0x00008a00ff0c7b82 */ /* 0x000e220000000a00 */
        /* <DEDUP_REMOVED lines=8> */
[----:B------:R-:W-:Y:S02]  /*18c0*/  IADD3 R6, P2, R0, R21, RZ ;  /* 0x0000001500067210 */ /* 0x000fe40007f5e0ff */
[----:B------:R-:W-:Y:S02]  /*18d0*/  LEA.HI.X R9, R4, UR35, R5, 0x3, P0 ;  /* 0x0000002304097c11 */ /* 0x000fe400080f1c05 */
[----:B------:R-:W-:Y:S01]  /*18e0*/  LEA.HI.X.SX32 R11, R0, RZ, 0x1, P2 ;  /* 0x000000ff000b7211 */ /* 0x000fe200010f0eff */
[----:B------:R-:W1:Y:S01]  /*18f0*/  LDC.64 R4, c[0x0][0x220] ;  /* 0x00008800ff047b82 */ /* 0x000e620000000a00 */
[----:B------:R-:W-:Y:S01]  /*1900*/  LEA R10, P2, R6, UR32, 0x3 ;  /* 0x00000020060a7c11 */ /* 0x000fe2000f8418ff */
[----:B------:R-:W2:Y:S01]  /*1910*/  LDG.E.64 R14, desc[UR60][R14.64] ;  /* 0x0000003c0e0e7981 */ /* 0x000ea2000c1e1b00 */
[----:B0-----:R-:W-:-:S02]  /*1920*/  IMAD.WIDE.U32 R12, R7, 0x8, R12 ;  /* 0x00000008070c7825 */ /* 0x001fc400078e000c */
[----:B------:R-:W-:Y:S01]  /*1930*/  LEA.HI.X R11, R6, UR33, R11, 0x3, P2 ;  /* 0x00000021060b7c11 */ /* 0x000fe200090f1c0b */
[----:B------:R-:W2:Y:S01]  /*1940*/  LDG.E.64 R8, desc[UR60][R8.64] ;  /* 0x0000003c08087981 */ /* 0x000ea2000c1e1b00 */
[----:B------:R-:W-:-:S03]  /*1950*/  IADD3 R7, P0, R7, UR31, RZ ;  /* 0x0000001f07077c10 */ /* 0x000fc6000ff1e0ff */
[----:B------:R-:W3:Y:S01]  /*1960*/  LDG.E.64 R12, desc[UR60][R12.64] ;  /* 0x0000003c0c0c7981 */ /* 0x000ee2000c1e1b00 */
[----:B------:R-:W-:Y:S02]  /*1970*/  LEA.HI.X.SX32 R20, R3, RZ, 0x1, P0 ;  /* 0x000000ff03147211 */ /* 0x000fe400000f0eff */
[C---:B------:R-:W-:Y:S01]  /*1980*/  LEA R6, P0, R7.reuse, UR34, 0x3 ;  /* 0x0000002207067c11 */ /* 0x040fe2000f8018ff */
[----:B------:R-:W4:Y:S03]  /*1990*/  LDG.E.64 R10, desc[UR60][R10.64] ;  /* 0x0000003c0a0a7981 */ /* 0x000f26000c1e1b00 */
[----:B------:R-:W-:-:S06]  /*19a0*/  LEA.HI.X R7, R7, UR35, R20, 0x3, P0 ;  /* 0x0000002307077c11 */ /* 0x000fcc00080f1c14 */
[----:B------:R-:W5:Y:S01]  /*19b0*/  LDG.E.64 R6, desc[UR60][R6.64] ;  /* 0x0000003c06067981 */ /* 0x000f62000c1e1b00 */
[----:B-1----:R-:W-:-:S06]  /*19c0*/  IMAD.WIDE.U32 R4, R21, 0x8, R4 ;  /* 0x0000000815047825 */ /* 0x002fcc00078e0004 */
[----:B------:R-:W5:Y:S01]  /*19d0*/  LDG.E.64 R4, desc[UR60][R4.64] ;  /* 0x0000003c04047981 */ /* 0x000f62000c1e1b00 */
[----:B------:R-:W-:-:S04]  /*19e0*/  IADD3 R19, P0, R16, R19, RZ ;  /* 0x0000001310137210 */ /* 0x000fc80007f1e0ff */
[----:B------:R-:W-:Y:S02]  /*19f0*/  IADD3.X R17, RZ, R17, RZ, P0, !PT ;  /* 0x00000011ff117210 */ /* 0x000fe400007fe4ff */
[----:B------:R-:W-:-:S04]  /*1a00*/  ISETP.GE.U32.AND P0, PT, R19, UR4, PT ;  /* 0x0000000413007c0c */ /* 0x000fc8000bf06070 */
[----:B------:R-:W-:Y:S01]  /*1a10*/  ISETP.GE.AND.EX P0, PT, R17, UR58, PT, P0 ;  /* 0x0000003a11007c0c */ /* 0x000fe2000bf06300 */
[CC--:B--2---:R-:W-:Y:S01]  /*1a20*/  FMUL.FTZ R21, R15.reuse, R9.reuse ;  /* 0x000000090f157220 */ /* 0x0c4fe20000410000 */
[C---:B------:R-:W-:Y:S01]  /*1a30*/  FMUL.FTZ R22, R14.reuse, R9 ;  /* 0x000000090e167220 */ /* 0x040fe20000410000 */
[CC--:B---3--:R-:W-:Y:S01]  /*1a40*/  FMUL.FTZ R23, R15.reuse, R13.reuse ;  /* 0x0000000d0f177220 */ /* 0x0c8fe20000410000 */
[CC--:B------:R-:W-:Y:S01]  /*1a50*/  FMUL.FTZ R24, R14.reuse, R13.reuse ;  /* 0x0000000d0e187220 */ /* 0x0c0fe20000410000 */
[CC--:B------:R-:W-:Y:S01]  /*1a60*/  FFMA.FTZ R20, R14.reuse, R8.reuse, -R21 ;  /* 0x000000080e147223 */ /* 0x0c0fe20000010815 */
[C---:B------:R-:W-:Y:S01]  /*1a70*/  FFMA.FTZ R22, R15.reuse, R8, R22 ;  /* 0x000000080f167223 */ /* 0x040fe20000010016 */
[-C--:B------:R-:W-:Y:S01]  /*1a80*/  FFMA.FTZ R21, R14, R12.reuse, -R23 ;  /* 0x0000000c0e157223 */ /* 0x080fe20000010817 */
[----:B------:R-:W-:Y:S01]  /*1a90*/  FFMA.FTZ R23, R15, R12, R24 ;  /* 0x0000000c0f177223 */ /* 0x000fe20000010018 */
[-C--:B----4-:R-:W-:Y:S01]  /*1aa0*/  FMUL.FTZ R25, R11, R13.reuse ;  /* 0x0000000d0b197220 */ /* 0x090fe20000410000 */
[----:B------:R-:W0:Y:S01]  /*1ab0*/  LDC.64 R14, c[0x0][0x218] ;  /* 0x00008600ff0e7b82 */ /* 0x000e220000000a00 */
[----:B------:R-:W-:-:S02]  /*1ac0*/  FMUL.FTZ R24, R10, R13 ;  /* 0x0000000d0a187220 */ /* 0x000fc40000410000 */
[----:B------:R-:W-:-:S05]  /*1ad0*/  FFMA.FTZ R13, R10, R12, -R25 ;  /* 0x0000000c0a0d7223 */ /* 0x000fca0000010819 */
[----:B------:R-:W1:Y:S01]  /*1ae0*/  LDC R25, c[0x0][0x48c] ;  /* 0x00012300ff197b82 */ /* 0x000e620000000800 */
[----:B-----5:R-:W-:-:S04]  /*1af0*/  FMUL.FTZ R29, R11, R7 ;  /* 0x000000070b1d7220 */ /* 0x020fc80000410000 */
[C---:B------:R-:W-:Y:S01]  /*1b00*/  FFMA.FTZ R29, R10.reuse, R6, -R29 ;  /* 0x000000060a1d7223 */ /* 0x040fe2000001081d */
[----:B------:R-:W-:Y:S01]  /*1b10*/  FMUL.FTZ R10, R10, R7 ;  /* 0x000000070a0a7220 */ /* 0x000fe20000410000 */
[----:B------:R-:W-:Y:S01]  /*1b20*/  FFMA.FTZ R12, R11, R12, R24 ;  /* 0x0000000c0b0c7223 */ /* 0x000fe20000010018 */
[----:B------:R-:W-:Y:S02]  /*1b30*/  FMUL.FTZ R24, R9, R4 ;  /* 0x0000000409187220 */ /* 0x000fe40000410000 */
[----:B------:R-:W-:Y:S01]  /*1b40*/  FFMA.FTZ R11, R11, R6, R10 ;  /* 0x000000060b0b7223 */ /* 0x000fe2000001000a */
[-C--:B------:R-:W-:Y:S01]  /*1b50*/  FMUL.FTZ R10, R9, R5.reuse ;  /* 0x00000005090a7220 */ /* 0x080fe20000410000 */
[----:B------:R-:W-:-:S03]  /*1b60*/  FFMA.FTZ R9, R8, R5, R24 ;  /* 0x0000000508097223 */ /* 0x000fc60000010018 */
[----:B------:R-:W-:Y:S01]  /*1b70*/  FFMA.FTZ R10, R8, R4, -R10 ;  /* 0x00000004080a7223 */ /* 0x000fe2000001080a */
[----:B0-----:R-:W-:-:S04]  /*1b80*/  IMAD.WIDE.U32 R14, R27, 0x8, R14 ;  /* 0x000000081b0e7825 */ /* 0x001fc800078e000e */
[C---:B------:R-:W-:Y:S01]  /*1b90*/  FMUL.FTZ R27, R7.reuse, R5 ;  /* 0x00000005071b7220 */ /* 0x040fe20000410000 */
[----:B------:R-:W-:-:S03]  /*1ba0*/  FMUL.FTZ R8, R7, R4 ;  /* 0x0000000407087220 */ /* 0x000fc60000410000 */
[C---:B------:R-:W-:Y:S01]  /*1bb0*/  FFMA.FTZ R24, R6.reuse, R4, -R27 ;  /* 0x0000000406187223 */ /* 0x040fe2000001081b */
[----:B------:R-:W-:Y:S01]  /*1bc0*/  FFMA.FTZ R26, R6, R5, R8 ;  /* 0x00000005061a7223 */ /* 0x000fe20000010008 */
[----:B-1----:R-:W-:-:S04]  /*1bd0*/  IMAD.WIDE R6, R25, 0x8, R14 ;  /* 0x0000000819067825 */ /* 0x002fc800078e020e */
[----:B------:R-:W-:Y:S01]  /*1be0*/  FADD.FTZ R4, R20, -R29 ;  /* 0x8000001d14047221 */ /* 0x000fe20000010000 */
[----:B------:R-:W-:Y:S01]  /*1bf0*/  FADD.FTZ R5, R22, -R11 ;  /* 0x8000000b16057221 */ /* 0x000fe20000010000 */
[----:B------:R-:W-:Y:S01]  /*1c00*/  FADD.FTZ R8, R13, -R10 ;  /* 0x8000000a0d087221 */ /* 0x000fe20000010000 */
[----:B------:R-:W-:Y:S01]  /*1c10*/  FADD.FTZ R9, R12, -R9 ;  /* 0x800000090c097221 */ /* 0x000fe20000010000 */
[----:B------:R-:W-:Y:S01]  /*1c20*/  FADD.FTZ R22, R24, -R21 ;  /* 0x8000001518167221 */ /* 0x000fe20000010000 */
[----:B------:R-:W-:Y:S01]  /*1c30*/  FADD.FTZ R23, R26, -R23 ;  /* 0x800000171a177221 */ /* 0x000fe20000010000 */
[----:B------:R-:W-:Y:S01]  /*1c40*/  IMAD.WIDE R10, R25, 0x8, R6 ;  /* 0x00000008190a7825 */ /* 0x000fe200078e0206 */
[----:B------:R0:W-:Y:S04]  /*1c50*/  STG.E.64 desc[UR60][R14.64], R4 ;  /* 0x000000040e007986 */ /* 0x0001e8000c101b3c */
[----:B------:R0:W-:Y:S04]  /*1c60*/  STG.E.64 desc[UR60][R6.64], R8 ;  /* 0x0000000806007986 */ /* 0x0001e8000c101b3c */
[----:B------:R0:W-:Y:S01]  /*1c70*/  STG.E.64 desc[UR60][R10.64], R22 ;  /* 0x000000160a007986 */ /* 0x0001e2000c101b3c */
[----:B------:R-:W-:Y:S05]  /*1c80*/  @!P0 BRA `(.L_x_18) ;  /* 0xffffffe400f88947 */ /* 0x000fea000383ffff */
[----:B------:R-:W-:Y:S05]  /*1c90*/  BSYNC B0 ;  /* 0x0000000000007941 */ /* 0x000fea0003800000 */
.L_x_16:
[----:B------:R-:W-:Y:S05]  /*1ca0*/  EXIT ;  /* 0x000000000000794d */ /* 0x000fea0003800000 */
.L_x_19:
        /* <DEDUP_REMOVED lines=13> */
.L_x_92:


//--------------------- .text._ZN2at6native12cross_kernelIN3c107complexIfEE16OffsetCalculatorILi3EjLb0EElEEviPT_PKS7_SA_T0_T1_SC_SC_ --------------------------
	.section	.text._ZN2at6native12cross_kernelIN3c107complexIfEE16OffsetCalculatorILi3EjLb0EElEEviPT_PKS7_SA_T0_T1_SC_SC_,"ax",@progbits
	.align	128
        .global         _ZN2at6native12cross_kernelIN3c107complexIfEE16OffsetCalculatorILi3EjLb0EElEEviPT_PKS7_SA_T0_T1_SC_SC_
        .type           _ZN2at6native12cross_kernelIN3c107complexIfEE16OffsetCalculatorILi3EjLb0EElEEviPT_PKS7_SA_T0_T1_SC_SC_,@function
        .size           _ZN2at6native12cross_kernelIN3c107complexIfEE16OffsetCalculatorILi3EjLb0EElEEviPT_PKS7_SA_T0_T1_SC_SC_,(.L_x_93 - _ZN2at6native12cross_kernelIN3c107complexIfEE16OffsetCalculatorILi3EjLb0EElEEviPT_PKS7_SA_T0_T1_SC_SC_)
        .other          _ZN2at6native12cross_kernelIN3c107complexIfEE16OffsetCalculatorILi3EjLb0EElEEviPT_PKS7_SA_T0_T1_SC_SC_,@"STO_CUDA_ENTRY STV_DEFAULT"
_ZN2at6native12cross_kernelIN3c107complexIfEE16OffsetCalculatorILi3EjLb0EElEEviPT_PKS7_SA_T0_T1_SC_SC_:
.text._ZN2at6native12cross_kernelIN3c107complexIfEE16OffsetCalculatorILi3EjLb0EElEEviPT_PKS7_SA_T0_T1_SC_SC_:
[----:B------:R-:W-:Y:S01]  /*0000*/  LDC R1, c[0x0][0x28] ;  /* 0x00000a00ff017b82 */ /* 0x000fe20000000800 */
[----:B------:R-:W0:Y:S01]  /*0010*/  S2R R2, SR_TID.X ;  /* 0x0000000000027919 */ /* 0x000e220000002100 */
[----:B------:R-:W-:-:S06]  /*0020*/  ULDC UR19, c[0x0][0x0] ;  /* 0x0000000000137ab9 */ /* 0x000fcc0000000800 */
        /* <DEDUP_REMOVED lines=11> */
[----:B------:R-:W-:Y:S01]  /*00e0*/  ULDC UR20, c[0x0][0xc] ;  /* 0x0000030000147ab9 */ /* 0x000fe20000000800 */
[----:B------:R-:W-:Y:S01]  /*00f0*/  ULDC.64 UR6, c[0x0][0x490] ;  /* 0x0001240000067ab9 */ /* 0x000fe20000000a00 */
[----:B------:R-:W-:Y:S01]  /*0100*/  ULDC UR21, c[0x0][0x230] ;  /* 0x00008c0000157ab9 */ /* 0x000fe20000000800 */
[----:B------:R-:W-:Y:S01]  /*0110*/  ULDC.64 UR24, c[0x0][0x4a0] ;  /* 0x0001280000187ab9 */ /* 0x000fe20000000a00 */
[----:B------:R-:W-:Y:S01]  /*0120*/  MOV R0, R16 ;  /* 0x0000001000007202 */ /* 0x000fe20000000f00 */
[----:B------:R-:W-:Y:S01]  /*0130*/  ULDC.64 UR22, c[0x0][0x498] ;  /* 0x0001260000167ab9 */ /* 0x000fe20000000a00 */
[----:B------:R-:W-:Y:S01]  /*0140*/  UIMAD UR19, UR19, UR20, URZ ;  /* 0x00000014131372a4 */ /* 0x000fe2000f8e023f */
[----:B------:R-:W-:Y:S01]  /*0150*/  ISETP.NE.AND P1, PT, RZ, UR21, PT ;  /* 0x00000015ff007c0c */ /* 0x000fe2000bf25270 */
[----:B------:R-:W-:-:S02]  /*0160*/  USHF.L.U64.HI UR5, UR6, 0x3, UR7 ;  /* 0x0000000306057899 */ /* 0x000fc40008010207 */
[----:B------:R-:W-:Y:S02]  /*0170*/  USHF.L.U64.HI UR18, UR24, 0x1, UR25 ;  /* 0x0000000118127899 */ /* 0x000fe40008010219 */
[----:B------:R-:W-:Y:S02]  /*0180*/  USHF.L.U64.HI UR20, UR24, 0x3, UR25 ;  /* 0x0000000318147899 */ /* 0x000fe40008010219 */
[----:B------:R-:W-:Y:S01]  /*0190*/  USHF.L.U32 UR6, UR6, 0x3, URZ ;  /* 0x0000000306067899 */ /* 0x000fe2000800063f */
        /* <DEDUP_REMOVED lines=35> */
[----:B------:R-:W-:Y:S01]  /*03d0*/  USHF.L.U64.HI UR23, UR22, 0x3, UR23 ;  /* 0x0000000316177899 */ /* 0x000fe20008010217 */
[----:B------:R-:W-:Y:S01]  /*03e0*/  ULDC UR21, c[0x0][0x42c] ;  /* 0x00010b0000157ab9 */ /* 0x000fe20000000800 */
[----:B------:R-:W-:Y:S01]  /*03f0*/  ULDC UR25, c[0x0][0x30c] ;  /* 0x0000c30000197ab9 */ /* 0x000fe20000000800 */
[----:B------:R-:W-:Y:S01]  /*0400*/  ULDC UR26, c[0x0][0x440] ;  /* 0x00011000001a7ab9 */ /* 0x000fe20000000800 */
[----:B------:R-:W-:Y:S01]  /*0410*/  ULDC UR27, c[0x0][0x320] ;  /* 0x0000c800001b7ab9 */ /* 0x000fe20000000800 */
[----:B------:R-:W-:Y:S01]  /*0420*/  ULDC UR28, c[0x0][0x444] ;  /* 0x00011100001c7ab9 */ /* 0x000fe20000000800 */
[----:B------:R-:W-:Y:S01]  /*0430*/  ULDC UR29, c[0x0][0x324] ;  /* 0x0000c900001d7ab9 */ /* 0x000fe20000000800 */
[----:B0-----:R-:W-:-:S05]  /*0440*/  ULDC.64 UR32, c[0x0][0x498] ;  /* 0x0001260000207ab9 */ /* 0x001fca0000000a00 */
.L_x_22:
[----:B------:R-:W-:Y:S01]  /*0450*/  HFMA2.MMA R6, -RZ, RZ, 0, 0 ;  /* 0x00000000ff067435 */ /* 0x000fe200000001ff */
[----:B------:R-:W-:Y:S02]  /*0460*/  MOV R4, RZ ;  /* 0x000000ff00047202 */ /* 0x000fe40000000f00 */
[----:B------:R-:W-:Y:S01]  /*0470*/  MOV R21, RZ ;  /* 0x000000ff00157202 */ /* 0x000fe20000000f00 */
[----:B------:R-:W-:Y:S07]  /*0480*/  @!P1 BRA `(.L_x_21) ;  /* 0x0000001400049947 */ /* 0x000fee0003800000 */
[----:B------:R-:W0:Y:S01]  /*0490*/  LDC.64 R10, c[0x0][0x230] ;  /* 0x00008c00ff0a7b82 */ /* 0x000e220000000a00 */
[----:B------:R-:W-:Y:S01]  /*04a0*/  MOV R4, RZ ;  /* 0x000000ff00047202 */ /* 0x000fe20000000f00 */
[----:B------:R-:W-:Y:S01]  /*04b0*/  ULDC.64 UR34, c[0x0][0x238] ;  /* 0x00008e0000227ab9 */ /* 0x000fe20000000a00 */
[----:B------:R-:W-:Y:S01]  /*04c0*/  MOV R5, R0 ;  /* 0x0000000000057202 */ /* 0x000fe20000000f00 */
[----:B------:R-:W-:Y:S02]  /*04d0*/  ULDC UR36, c[0x0][0x368] ;  /* 0x0000da0000247ab9 */ /* 0x000fe40000000800 */
        /* <DEDUP_REMOVED lines=263> */
[----:B------:R-:W-:Y:S01]  /*1550*/  ISETP.NE.AND P0, PT, R10, 0x16, PT ;  /* 0x000000160a00780c */ /* 0x000fe20003f05270 */
[----:B------:R-:W-:Y:S02]  /*1560*/  ULDC UR36, c[0x0][0x45c] ;  /* 0x0001170000247ab9 */ /* 0x000fe40000000800 */
[----:B------:R-:W-:Y:S01]  /*1570*/  IMAD.HI.U32 R5, R9, UR35, R8 ;  /* 0x0000002309057c27 */ /* 0x000fe2000f8e0008 */
[----:B------:R-:W-:-:S04]  /*1580*/  ULDC UR35, c[0x0][0x338] ;  /* 0x0000ce0000237ab9 */ /* 0x000fc80000000800 */
        /* <DEDUP_REMOVED lines=32> */
[----:B------:R-:W-:Y:S02]  /*1790*/  @P0 MOV R10, RZ ;  /* 0x000000ff000a0202 */ /* 0x000fe40000000f00 */
[----:B------:R-:W-:-:S03]  /*17a0*/  IADD3 R5, -R11, RZ, RZ ;  /* 0x000000ff0b057210 */ /* 0x000fc60007ffe1ff */
[----:B------:R-:W1:Y:S02]  /*17b0*/  @P0 LDC R14, c[0x0][0x354] ;  /* 0x0000d500ff0e0b82 */ /* 0x000e640000000800 */
[----:B------:R-:W-:Y:S01]  /*17c0*/  IMAD R5, R5, UR34, R16 ;  /* 0x0000002205057c24 */ /* 0x000fe2000f8e0210 */
[----:B------:R-:W-:-:S03]  /*17d0*/  ULDC.64 UR34, c[0x0][0x478] ;  /* 0x00011e0000227ab9 */ /* 0x000fc60000000a00 */
[C---:B------:R-:W-:Y:S02]  /*17e0*/  IMAD R21, R5.reuse, UR36, R21 ;  /* 0x0000002405157c24 */ /* 0x040fe4000f8e0215 */
[----:B------:R-:W2:Y:S01]  /*17f0*/  @P0 LDC.64 R8, c[0x0][0x480] ;  /* 0x00012000ff080b82 */ /* 0x000ea20000000a00 */
[C---:B------:R-:W-:Y:S02]  /*1800*/  IMAD R6, R5.reuse, UR34, R6 ;  /* 0x0000002205067c24 */ /* 0x040fe4000f8e0206 */
[----:B------:R-:W-:-:S05]  /*1810*/  IMAD R4, R5, UR35, R4 ;  /* 0x0000002305047c24 */ /* 0x000fca000f8e0204 */
        /* <DEDUP_REMOVED lines=8> */
.L_x_21:
[----:B------:R-:W-:Y:S01]  /*18a0*/  MOV R5, UR24 ;  /* 0x0000001800057c02 */ /* 0x000fe20008000f00 */
[----:B------:R-:W-:Y:S01]  /*18b0*/  ULDC.64 UR36, c[0x0][0x228] ;  /* 0x00008a0000247ab9 */ /* 0x000fe20000000a00 */
[----:B------:R-:W-:Y:S01]  /*18c0*/  USHF.L.U32 UR61, UR24, 0x3, URZ ;  /* 0x00000003183d7899 */ /* 0x000fe2000800063f */
[----:B------:R-:W-:Y:S01]  /*18d0*/  IADD3 R7, P2, R6, UR32, RZ ;  /* 0x0000002006077c10 */ /* 0x000fe2000ff5e0ff */
[----:B------:R-:W-:Y:S01]  /*18e0*/  ULDC.64 UR34, c[0x0][0x220] ;  /* 0x0000880000227ab9 */ /* 0x000fe20000000a00 */
[----:B------:R-:W-:Y:S02]  /*18f0*/  LEA R4, P3, R5, R4, 0x1 ;  /* 0x0000000405047211 */ /* 0x000fe400078608ff */
[----:B------:R-:W-:Y:S02]  /*1900*/  LEA R12, P0, R7, UR34, 0x3 ;  /* 0x00000022070c7c11 */ /* 0x000fe4000f8018ff */
[----:B------:R-:W-:Y:S02]  /*1910*/  IADD3.X R5, RZ, UR18, RZ, P3, !PT ;  /* 0x00000012ff057c10 */ /* 0x000fe40009ffe4ff */
[----:B------:R-:W-:-:S02]  /*1920*/  LEA R8, P3, R4, UR36, 0x3 ;  /* 0x0000002404087c11 */ /* 0x000fc4000f8618ff */
[----:B------:R-:W-:Y:S02]  /*1930*/  IADD3.X R10, RZ, UR33, RZ, P2, !PT ;  /* 0x00000021ff0a7c10 */ /* 0x000fe400097fe4ff */
[----:B------:R-:W-:Y:S02]  /*1940*/  LEA.HI.X R9, R4, UR37, R5, 0x3, P3 ;  /* 0x0000002504097c11 */ /* 0x000fe400098f1c05 */
[----:B------:R-:W-:Y:S02]  /*1950*/  MOV R19, UR22 ;  /* 0x0000001600137c02 */ /* 0x000fe40008000f00 */
[----:B------:R-:W-:Y:S02]  /*1960*/  IADD3 R4, P2, R8, -UR61, RZ ;  /* 0x8000003d08047c10 */ /* 0x000fe4000ff5e0ff */
[----:B------:R-:W-:Y:S02]  /*1970*/  LEA.HI.X R13, R7, UR35, R10, 0x3, P0 ;  /* 0x00000023070d7c11 */ /* 0x000fe400080f1c0a */
[----:B------:R-:W-:-:S02]  /*1980*/  LEA R18, P0, R19, R12, 0x3 ;  /* 0x0000000c13127211 */ /* 0x000fc400078018ff */
[----:B------:R-:W-:Y:S01]  /*1990*/  IADD3.X R5, R9, ~UR20, RZ, P2, !PT ;  /* 0x8000001409057c10 */ /* 0x000fe200097fe4ff */
[----:B------:R-:W-:Y:S01]  /*19a0*/  IMAD.WIDE.U32 R6, R6, 0x8, R2 ;  /* 0x0000000806067825 */ /* 0x000fe200078e0002 */
[----:B------:R-:W-:Y:S01]  /*19b0*/  IADD3 R14, P2, R4, -UR61, RZ ;  /* 0x8000003d040e7c10 */ /* 0x000fe2000ff5e0ff */
[----:B------:R-:W2:Y:S01]  /*19c0*/  LDG.E.64 R8, desc[UR30][R8.64] ;  /* 0x0000001e08087981 */ /* 0x000ea2000c1e1b00 */
[----:B------:R-:W-:Y:S01]  /*19d0*/  IADD3.X R19, R13, UR23, RZ, P0, !PT ;  /* 0x000000170d137c10 */ /* 0x000fe200087fe4ff */
[----:B------:R-:W0:Y:S01]  /*19e0*/  LDC.64 R10, c[0x0][0x218] ;  /* 0x00008600ff0a7b82 */ /* 0x000e220000000a00 */
[----:B------:R-:W-:Y:S01]  /*19f0*/  IADD3.X R15, R5, ~UR20, RZ, P2, !PT ;  /* 0x80000014050f7c10 */ /* 0x000fe200097fe4ff */
[----:B------:R-:W2:Y:S04]  /*1a00*/  LDG.E.64 R12, desc[UR30][R12.64] ;  /* 0x0000001e0c0c7981 */ /* 0x000ea8000c1e1b00 */
[----:B------:R-:W3:Y:S04]  /*1a10*/  LDG.E.64 R18, desc[UR30][R18.64] ;  /* 0x0000001e12127981 */ /* 0x000ee8000c1e1b00 */
[----:B------:R-:W3:Y:S04]  /*1a20*/  LDG.E.64 R4, desc[UR30][R4.64] ;  /* 0x0000001e04047981 */ /* 0x000ee8000c1e1b00 */
[----:B------:R-:W4:Y:S04]  /*1a30*/  LDG.E.64 R14, desc[UR30][R14.64] ;  /* 0x0000001e0e0e7981 */ /* 0x000f28000c1e1b00 */
[----:B------:R-:W5:Y:S01]  /*1a40*/  LDG.E.64 R6, desc[UR30][R6.64] ;  /* 0x0000001e06067981 */ /* 0x000f62000c1e1b00 */
[----:B0-----:R-:W-:-:S04]  /*1a50*/  IMAD.WIDE.U32 R10, R21, 0x8, R10 ;  /* 0x00000008150a7825 */ /* 0x001fc800078e000a */
[CC--:B---3--:R-:W-:Y:S01]  /*1a60*/  FMUL.FTZ R23, R19.reuse, R5.reuse ;  /* 0x0000000513177220 */ /* 0x0c8fe20000410000 */
[C---:B------:R-:W-:Y:S01]  /*1a70*/  FMUL.FTZ R20, R18.reuse, R5 ;  /* 0x0000000512147220 */ /* 0x040fe20000410000 */
[CC--:B----4-:R-:W-:Y:S01]  /*1a80*/  FMUL.FTZ R25, R19.reuse, R15.reuse ;  /* 0x0000000f13197220 */ /* 0x0d0fe20000410000 */
[C---:B------:R-:W-:Y:S01]  /*1a90*/  FMUL.FTZ R22, R18.reuse, R15 ;  /* 0x0000000f12167220 */ /* 0x040fe20000410000 */
[CC--:B------:R-:W-:Y:S01]  /*1aa0*/  FFMA.FTZ R16, R18.reuse, R4.reuse, -R23 ;  /* 0x0000000412107223 */ /* 0x0c0fe20000010817 */
[----:B------:R-:W-:Y:S01]  /*1ab0*/  FFMA.FTZ R20, R19, R4, R20 ;  /* 0x0000000413147223 */ /* 0x000fe20000010014 */
[-C--:B------:R-:W-:Y:S01]  /*1ac0*/  FFMA.FTZ R18, R18, R14.reuse, -R25 ;  /* 0x0000000e12127223 */ /* 0x080fe20000010819 */
[----:B--2---:R-:W-:Y:S01]  /*1ad0*/  FMUL.FTZ R25, R13, R9 ;  /* 0x000000090d197220 */ /* 0x004fe20000410000 */
[----:B------:R-:W-:Y:S01]  /*1ae0*/  FFMA.FTZ R19, R19, R14, R22 ;  /* 0x0000000e13137223 */ /* 0x000fe20000010016 */
[----:B------:R-:W-:Y:S01]  /*1af0*/  FMUL.FTZ R23, R13, R15 ;  /* 0x0000000f0d177220 */ /* 0x000fe20000410000 */
[C---:B------:R-:W-:Y:S01]  /*1b00*/  FMUL.FTZ R22, R12.reuse, R9 ;  /* 0x000000090c167220 */ /* 0x040fe20000410000 */
[C---:B------:R-:W-:Y:S01]  /*1b10*/  FMUL.FTZ R24, R12.reuse, R15 ;  /* 0x0000000f0c187220 */ /* 0x040fe20000410000 */
[C---:B------:R-:W-:Y:S01]  /*1b20*/  FFMA.FTZ R15, R12.reuse, R8, -R25 ;  /* 0x000000080c0f7223 */ /* 0x040fe20000010819 */
[----:B------:R-:W-:Y:S01]  /*1b30*/  FFMA.FTZ R12, R12, R14, -R23 ;  /* 0x0000000e0c0c7223 */ /* 0x000fe20000010817 */
[-C--:B-----5:R-:W-:Y:S01]  /*1b40*/  FMUL.FTZ R25, R9, R7.reuse ;  /* 0x0000000709197220 */ /* 0x0a0fe20000410000 */
[-C--:B------:R-:W-:Y:S01]  /*1b50*/  FMUL.FTZ R21, R5, R7.reuse ;  /* 0x0000000705157220 */ /* 0x080fe20000410000 */
[C---:B------:R-:W-:Y:S01]  /*1b60*/  FFMA.FTZ R23, R13.reuse, R8, R22 ;  /* 0x000000080d177223 */ /* 0x040fe20000010016 */
[----:B------:R-:W-:Y:S01]  /*1b70*/  FFMA.FTZ R13, R13, R14, R24 ;  /* 0x0000000e0d0d7223 */ /* 0x000fe20000010018 */
[-C--:B------:R-:W-:Y:S01]  /*1b80*/  FMUL.FTZ R14, R9, R6.reuse ;  /* 0x00000006090e7220 */ /* 0x080fe20000410000 */
[-C--:B------:R-:W-:Y:S01]  /*1b90*/  FFMA.FTZ R9, R8, R6.reuse, -R25 ;  /* 0x0000000608097223 */ /* 0x080fe20000010819 */
[-C--:B------:R-:W-:Y:S01]  /*1ba0*/  FMUL.FTZ R5, R5, R6.reuse ;  /* 0x0000000605057220 */ /* 0x080fe20000410000 */
[----:B------:R-:W-:Y:S01]  /*1bb0*/  FFMA.FTZ R21, R4, R6, -R21 ;  /* 0x0000000604157223 */ /* 0x000fe20000010815 */
[----:B------:R-:W-:Y:S01]  /*1bc0*/  IADD3 R6, P0, R10, UR6, RZ ;  /* 0x000000060a067c10 */ /* 0x000fe2000ff1e0ff */
[-C--:B------:R-:W-:Y:S01]  /*1bd0*/  FFMA.FTZ R14, R8, R7.reuse, R14 ;  /* 0x00000007080e7223 */ /* 0x080fe2000001000e */
[----:B------:R-:W-:-:S02]  /*1be0*/  FFMA.FTZ R22, R4, R7, R5 ;  /* 0x0000000704167223 */ /* 0x000fc40000010005 */
[----:B------:R-:W-:Y:S02]  /*1bf0*/  IADD3.X R7, R11, UR5, RZ, P0, !PT ;  /* 0x000000050b077c10 */ /* 0x000fe400087fe4ff */
[----:B------:R-:W-:Y:S01]  /*1c00*/  IADD3 R8, P0, R6, UR6, RZ ;  /* 0x0000000606087c10 */ /* 0x000fe2000ff1e0ff */
[----:B------:R-:W-:Y:S01]  /*1c10*/  FADD.FTZ R5, R23, -R20 ;  /* 0x8000001417057221 */ /* 0x000fe20000010000 */
[----:B------:R-:W-:Y:S01]  /*1c20*/  FADD.FTZ R4, R15, -R16 ;  /* 0x800000100f047221 */ /* 0x000fe20000010000 */
[----:B------:R-:W-:Y:S01]  /*1c30*/  FADD.FTZ R18, R18, -R9 ;  /* 0x8000000912127221 */ /* 0x000fe20000010000 */
[----:B------:R-:W-:Y:S01]  /*1c40*/  FADD.FTZ R19, R19, -R14 ;  /* 0x8000000e13137221 */ /* 0x000fe20000010000 */
[----:B------:R-:W-:Y:S01]  /*1c50*/  FADD.FTZ R12, R21, -R12 ;  /* 0x8000000c150c7221 */ /* 0x000fe20000010000 */
[----:B------:R-:W-:Y:S01]  /*1c60*/  IADD3.X R9, R7, UR5, RZ, P0, !PT ;  /* 0x0000000507097c10 */ /* 0x000fe200087fe4ff */
[----:B------:R-:W-:Y:S01]  /*1c70*/  FADD.FTZ R13, R22, -R13 ;  /* 0x8000000d160d7221 */ /* 0x000fe20000010000 */
[----:B------:R-:W-:Y:S01]  /*1c80*/  IADD3 R0, P0, R0, UR19, RZ ;  /* 0x0000001300007c10 */ /* 0x000fe2000ff1e0ff */
[----:B------:R0:W-:Y:S03]  /*1c90*/  STG.E.64 desc[UR30][R10.64], R4 ;  /* 0x000000040a007986 */ /* 0x0001e6000c101b1e */
[----:B------:R-:W-:Y:S01]  /*1ca0*/  IADD3.X R17, RZ, R17, RZ, P0, !PT ;  /* 0x00000011ff117210 */ /* 0x000fe200007fe4ff */
[----:B------:R0:W-:Y:S01]  /*1cb0*/  STG.E.64 desc[UR30][R6.64], R18 ;  /* 0x0000001206007986 */ /* 0x0001e2000c101b1e */
[----:B------:R-:W-:-:S03]  /*1cc0*/  ISETP.GE.U32.AND P0, PT, R0, UR7, PT ;  /* 0x0000000700007c0c */ /* 0x000fc6000bf06070 */
[----:B------:R0:W-:Y:S01]  /*1cd0*/  STG.E.64 desc[UR30][R8.64], R12 ;  /* 0x0000000c08007986 */ /* 0x0001e2000c101b1e */
[----:B------:R-:W-:-:S13]  /*1ce0*/  ISETP.GE.AND.EX P0, PT, R17, UR4, PT, P0 ;  /* 0x0000000411007c0c */ /* 0x000fda000bf06300 */
[----:B0-----:R-:W-:Y:S05]  /*1cf0*/  @!P0 BRA `(.L_x_22) ;  /* 0xffffffe400d48947 */ /* 0x001fea000383ffff */
[----:B------:R-:W-:Y:S05]  /*1d00*/  BSYNC B0 ;  /* 0x0000000000007941 */ /* 0x000fea0003800000 */
.L_x_20:
[----:B------:R-:W-:Y:S05]  /*1d10*/  EXIT ;  /* 0x000000000000794d */ /* 0x000fea0003800000 */
.L_x_23:
        /* <DEDUP_REMOVED lines=14> */
.L_x_93:


//--------------------- .text._ZN2at6native12cross_kernelIN3c107complexIdEE16OffsetCalculatorILi3EjLb0EEiEEviPT_PKS7_SA_T0_T1_SC_SC_ --------------------------
	.section	.text._ZN2at6native12cross_kernelIN3c107complexIdEE16OffsetCalculatorILi3EjLb0EEiEEviPT_PKS7_SA_T0_T1_SC_SC_,"ax",@progbits
	.align	128
        .global         _ZN2at6native12cross_kernelIN3c107complexIdEE16OffsetCalculatorILi3EjLb0EEiEEviPT_PKS7_SA_T0_T1_SC_SC_
        .type           _ZN2at6native12cross_kernelIN3c107complexIdEE16OffsetCalculatorILi3EjLb0EEiEEviPT_PKS7_SA_T0_T1_SC_SC_,@function
        .size           _ZN2at6native12cross_kernelIN3c107complexIdEE16OffsetCalculatorILi3EjLb0EEiEEviPT_PKS7_SA_T0_T1_SC_SC_,(.L_x_94 - _ZN2at6native12cross_kernelIN3c107complexIdEE16OffsetCalculatorILi3EjLb0EEiEEviPT_PKS7_SA_T0_T1_SC_SC_)
        .other          _ZN2at6native12cross_kernelIN3c107complexIdEE16OffsetCalculatorILi3EjLb0EEiEEviPT_PKS7_SA_T0_T1_SC_SC_,@"STO_CUDA_ENTRY STV_DEFAULT"
_ZN2at6native12cross_kernelIN3c107complexIdEE16OffsetCalculatorILi3EjLb0EEiEEviPT_PKS7_SA_T0_T1_SC_SC_:
.text._ZN2at6native12cross_kernelIN3c107complexIdEE16OffsetCalculatorILi3EjLb0EEiEEviPT_PKS7_SA_T0_T1_SC_SC_:
[----:B------:R-:W-:Y:S01]  /*0000*/  LDC R1, c[0x0][0x28] ;  /* 0x00000a00ff017b82 */ /* 0x000fe20000000800 */
[----:B------:R-:W0:Y:S01]  /*0010*/  S2R R2, SR_TID.X ;  /* 0x0000000000027919 */ /* 0x000e220000002100 */
[----:B------:R-:W-:-:S06]  /*0020*/  ULDC UR56, c[0x0][0x0] ;  /* 0x0000000000387ab9 */ /* 0x000fcc0000000800 */
        /* <DEDUP_REMOVED lines=9> */
[----:B------:R-:W-:Y:S01]  /*00c0*/  BSSY B0, `(.L_x_24) ;  /* 0x00001c2000007945 */ /* 0x000fe20003800000 */
[----:B------:R-:W-:Y:S01]  /*00d0*/  ULDC UR24, c[0x0][0xc] ;  /* 0x0000030000187ab9 */ /* 0x000fe20000000800 */
[----:B------:R-:W-:Y:S01]  /*00e0*/  ULDC UR25, c[0x0][0x230] ;  /* 0x00008c0000197ab9 */ /* 0x000fe20000000800 */
[----:B------:R-:W-:Y:S01]  /*00f0*/  MOV R0, R34 ;  /* 0x0000002200007202 */ /* 0x000fe20000000f00 */
[----:B------:R-:W-:Y:S01]  /*0100*/  ULDC.64 UR30, c[0x0][0x490] ;  /* 0x00012400001e7ab9 */ /* 0x000fe20000000a00 */
[----:B------:R-:W-:Y:S01]  /*0110*/  ISETP.NE.AND P1, PT, RZ, UR25, PT ;  /* 0x00000019ff007c0c */ /* 0x000fe2000bf25270 */
[----:B------:R-:W-:Y:S01]  /*0120*/  UIMAD UR56, UR56, UR24, URZ ;  /* 0x00000018383872a4 */ /* 0x000fe2000f8e023f */
        /* <DEDUP_REMOVED lines=39> */
[----:B------:R-:W-:-:S02]  /*03a0*/  USHF.L.U32 UR58, UR31, 0x1, URZ ;  /* 0x000000011f3a7899 */ /* 0x000fc4000800063f */
[----:B------:R-:W-:Y:S01]  /*03b0*/  USHF.L.U32 UR57, UR30, 0x1, URZ ;  /* 0x000000011e397899 */ /* 0x000fe2000800063f */
[----:B------:R-:W-:Y:S01]  /*03c0*/  ULDC UR24, c[0x0][0x320] ;  /* 0x0000c80000187ab9 */ /* 0x000fe20000000800 */
[----:B------:R-:W-:Y:S01]  /*03d0*/  ULDC UR25, c[0x0][0x444] ;  /* 0x0001110000197ab9 */ /* 0x000fe20000000800 */
[----:B------:R-:W-:Y:S01]  /*03e0*/  ULDC UR26, c[0x0][0x324] ;  /* 0x0000c900001a7ab9 */ /* 0x000fe20000000800 */
[----:B------:R-:W-:Y:S01]  /*03f0*/  ULDC UR27, c[0x0][0x458] ;  /* 0x00011600001b7ab9 */ /* 0x000fe20000000800 */
[----:B------:R-:W-:Y:S01]  /*0400*/  ULDC UR28, c[0x0][0x338] ;  /* 0x0000ce00001c7ab9 */ /* 0x000fe20000000800 */
[----:B------:R-:W-:Y:S01]  /*0410*/  ULDC.64 UR32, c[0x0][0x490] ;  /* 0x0001240000207ab9 */ /* 0x000fe20000000a00 */
[----:B------:R-:W-:-:S05]  /*0420*/  ULDC.64 UR34, c[0x0][0x220] ;  /* 0x0000880000227ab9 */ /* 0x000fca0000000a00 */
.L_x_26:
[----:B0-----:R-:W-:Y:S02]  /*0430*/  MOV R4, RZ ;  /* 0x000000ff00047202 */ /* 0x001fe40000000f00 */
[----:B------:R-:W-:Y:S01]  /*0440*/  CS2R R2, SRZ ;  /* 0x0000000000027805 */ /* 0x000fe2000001ff00 */
[----:B------:R-:W-:Y:S06]  /*0450*/  @!P1 BRA `(.L_x_25) ;  /* 0x0000001000f89947 */ /* 0x000fec0003800000 */
[----:B------:R-:W0:Y:S01]  /*0460*/  LDC.64 R8, c[0x0][0x230] ;  /* 0x00008c00ff087b82 */ /* 0x000e220000000a00 */
[----:B------:R-:W-:Y:S01]  /*0470*/  HFMA2.MMA R2, -RZ, RZ, 0, 0 ;  /* 0x00000000ff027435 */ /* 0x000fe200000001ff */
[----:B------:R-:W-:Y:S01]  /*0480*/  MOV R3, R0 ;  /* 0x0000000000037202 */ /* 0x000fe20000000f00 */
[----:B------:R-:W-:-:S08]  /*0490*/  ULDC.64 UR36, c[0x0][0x238] ;  /* 0x00008e0000247ab9 */ /* 0x000fd00000000a00 */
        /* <DEDUP_REMOVED lines=314> */
.L_x_25:
[----:B------:R-:W-:Y:S01]  /*1840*/  IADD3 R11, P0, R2, UR32, RZ ;  /* 0x00000020020b7c10 */ /* 0x000fe2000ff1e0ff */
[----:B------:R-:W-:Y:S01]  /*1850*/  ULDC.64 UR36, c[0x0][0x228] ;  /* 0x00008a0000247ab9 */ /* 0x000fe20000000a00 */
[----:B------:R-:W-:Y:S01]  /*1860*/  MOV R14, UR30 ;  /* 0x0000001e000e7c02 */ /* 0x000fe20008000f00 */
[----:B------:R-:W0:Y:S01]  /*1870*/  LDC.64 R20, c[0x0][0x220] ;  /* 0x00008800ff147b82 */ /* 0x000e220000000a00 */
[----:B------:R-:W-:Y:S02]  /*1880*/  IADD3 R9, P2, R4, UR58, RZ ;  /* 0x0000003a04097c10 */ /* 0x000fe4000ff5e0ff */
[----:B------:R-:W-:Y:S02]  /*1890*/  MOV R10, UR58 ;  /* 0x0000003a000a7c02 */ /* 0x000fe40008000f00 */
[----:B------:R-:W-:Y:S02]  /*18a0*/  IADD3 R7, P3, R2, UR57, RZ ;  /* 0x0000003902077c10 */ /* 0x000fe4000ff7e0ff */
[----:B------:R-:W-:-:S02]  /*18b0*/  MOV R8, UR57 ;  /* 0x0000003900087c02 */ /* 0x000fc40008000f00 */
[----:B------:R-:W-:Y:S02]  /*18c0*/  IADD3 R5, P4, R4, UR33, RZ ;  /* 0x0000002104057c10 */ /* 0x000fe4000ff9e0ff */
[----:B------:R-:W-:Y:S02]  /*18d0*/  MOV R6, UR31 ;  /* 0x0000001f00067c02 */ /* 0x000fe40008000f00 */
[----:B------:R-:W-:Y:S02]  /*18e0*/  LEA.HI.X.SX32 R14, R14, RZ, 0x1, P0 ;  /* 0x000000ff0e0e7211 */ /* 0x000fe400000f0eff */
[----:B------:R-:W-:Y:S02]  /*18f0*/  LEA.HI.X.SX32 R10, R10, RZ, 0x1, P2 ;  /* 0x000000ff0a0a7211 */ /* 0x000fe400010f0eff */
[----:B------:R-:W-:Y:S02]  /*1900*/  LEA.HI.X.SX32 R8, R8, RZ, 0x1, P3 ;  /* 0x000000ff08087211 */ /* 0x000fe400018f0eff */
[----:B------:R-:W-:-:S02]  /*1910*/  LEA.HI.X.SX32 R6, R6, RZ, 0x1, P4 ;  /* 0x000000ff06067211 */ /* 0x000fc400020f0eff */
[----:B------:R-:W-:Y:S02]  /*1920*/  LEA R24, P0, R11, UR34, 0x4 ;  /* 0x000000220b187c11 */ /* 0x000fe4000f8020ff */
[----:B------:R-:W-:Y:S02]  /*1930*/  LEA R12, P2, R9, UR36, 0x4 ;  /* 0x00000024090c7c11 */ /* 0x000fe4000f8420ff */
[----:B------:R-:W-:Y:S02]  /*1940*/  LEA R28, P3, R7, UR34, 0x4 ;  /* 0x00000022071c7c11 */ /* 0x000fe4000f8620ff */
[----:B------:R-:W-:Y:S02]  /*1950*/  LEA R16, P4, R5, UR36, 0x4 ;  /* 0x0000002405107c11 */ /* 0x000fe4000f8820ff */
[----:B------:R-:W-:Y:S02]  /*1960*/  LEA.HI.X R25, R11, UR35, R14, 0x4, P0 ;  /* 0x000000230b197c11 */ /* 0x000fe400080f240e */
[----:B------:R-:W-:-:S02]  /*1970*/  LEA.HI.X R13, R9, UR37, R10, 0x4, P2 ;  /* 0x00000025090d7c11 */ /* 0x000fc400090f240a */
[----:B------:R-:W-:Y:S02]  /*1980*/  LEA.HI.X R29, R7, UR35, R8, 0x4, P3 ;  /* 0x00000023071d7c11 */ /* 0x000fe400098f2408 */
[----:B------:R-:W-:Y:S01]  /*1990*/  LEA.HI.X R17, R5, UR37, R6, 0x4, P4 ;  /* 0x0000002505117c11 */ /* 0x000fe2000a0f2406 */
[----:B------:R-:W2:Y:S01]  /*19a0*/  LDG.E.128 R24, desc[UR60][R24.64] ;  /* 0x0000003c18187981 */ /* 0x000ea2000c1e1d00 */
[----:B------:R-:W1:Y:S03]  /*19b0*/  LDC.64 R6, c[0x0][0x228] ;  /* 0x00008a00ff067b82 */ /* 0x000e660000000a00 */
[----:B------:R-:W2:Y:S04]  /*19c0*/  LDG.E.128 R12, desc[UR60][R12.64] ;  /* 0x0000003c0c0c7981 */ /* 0x000ea8000c1e1d00 */
[----:B------:R-:W3:Y:S04]  /*19d0*/  LDG.E.128 R28, desc[UR60][R28.64] ;  /* 0x0000003c1c1c7981 */ /* 0x000ee8000c1e1d00 */
[----:B------:R-:W3:Y:S01]  /*19e0*/  LDG.E.128 R16, desc[UR60][R16.64] ;  /* 0x0000003c10107981 */ /* 0x000ee2000c1e1d00 */
[----:B-1----:R-:W-:-:S06]  /*19f0*/  IMAD.WIDE.U32 R4, R4, 0x10, R6 ;  /* 0x0000001004047825 */ /* 0x002fcc00078e0006 */
[----:B------:R-:W4:Y:S01]  /*1a00*/  LDG.E.128 R4, desc[UR60][R4.64] ;  /* 0x0000003c04047981 */ /* 0x000f22000c1e1d00 */
[----:B0-----:R-:W-:-:S06]  /*1a10*/  IMAD.WIDE.U32 R20, R2, 0x10, R20 ;  /* 0x0000001002147825 */ /* 0x001fcc00078e0014 */
[----:B------:R-:W5:Y:S01]  /*1a20*/  LDG.E.128 R20, desc[UR60][R20.64] ;  /* 0x0000003c14147981 */ /* 0x000f62000c1e1d00 */
[----:B------:R-:W-:-:S04]  /*1a30*/  IADD3 R0, P0, R0, UR56, RZ ;  /* 0x0000003800007c10 */ /* 0x000fc8000ff1e0ff */
[----:B------:R-:W-:Y:S02]  /*1a40*/  IADD3.X R35, RZ, R35, RZ, P0, !PT ;  /* 0x00000023ff237210 */ /* 0x000fe400007fe4ff */
[----:B------:R-:W-:-:S04]  /*1a50*/  ISETP.GE.U32.AND P0, PT, R0, UR4, PT ;  /* 0x0000000400007c0c */ /* 0x000fc8000bf06070 */
[----:B------:R-:W-:Y:S01]  /*1a60*/  ISETP.GE.AND.EX P0, PT, R35, UR55, PT, P0 ;  /* 0x0000003723007c0c */ /* 0x000fe2000bf06300 */
[-C--:B--2---:R-:W-:Y:S02]  /*1a70*/  DMUL R8, R26, R14.reuse ;  /* 0x0000000e1a087228 */ /* 0x084fe40000000000 */
[----:B------:R-:W-:Y:S02]  /*1a80*/  DMUL R32, R24, R14 ;  /* 0x0000000e18207228 */ /* 0x000fe40000000000 */
[----:B---3--:R-:W-:-:S04]  /*1a90*/  DMUL R10, R30, R18 ;  /* 0x000000121e0a7228 */ /* 0x008fc80000000000 */
[-C--:B------:R-:W-:Y:S02]  /*1aa0*/  DFMA R8, R24, R12.reuse, -R8 ;  /* 0x0000000c1808722b */ /* 0x080fe40000000808 */
[----:B------:R-:W-:Y:S02]  /*1ab0*/  DFMA R32, R26, R12, R32 ;  /* 0x0000000c1a20722b */ /* 0x000fe40000000020 */
[----:B------:R-:W-:-:S08]  /*1ac0*/  DFMA R10, R28, R16, -R10 ;  /* 0x000000101c0a722b */ /* 0x000fd0000000080a */
[----:B------:R-:W-:Y:S02]  /*1ad0*/  DADD R8, R8, -R10 ;  /* 0x0000000008087229 */ /* 0x000fe4000000080a */
[----:B------:R-:W-:-:S08]  /*1ae0*/  DMUL R10, R28, R18 ;  /* 0x000000121c0a7228 */ /* 0x000fd00000000000 */
[----:B------:R-:W-:-:S08]  /*1af0*/  DFMA R10, R30, R16, R10 ;  /* 0x000000101e0a722b */ /* 0x000fd0000000000a */
[----:B------:R-:W-:Y:S01]  /*1b00*/  DADD R10, R32, -R10 ;  /* 0x00000000200a7229 */ /* 0x000fe2000000080a */
[----:B------:R-:W0:Y:S02]  /*1b10*/  LDC.64 R32, c[0x0][0x218] ;  /* 0x00008600ff207b82 */ /* 0x000e240000000a00 */
[----:B0-----:R-:W-:Y:S01]  /*1b20*/  IMAD.WIDE.U32 R2, R3, 0x10, R32 ;  /* 0x0000001003027825 */ /* 0x001fe200078e0020 */
[----:B----4-:R-:W-:-:S04]  /*1b30*/  DMUL R32, R30, R6 ;  /* 0x000000061e207228 */ /* 0x010fc80000000000 */
[----:B------:R0:W-:Y:S04]  /*1b40*/  STG.E.128 desc[UR60][R2.64], R8 ;  /* 0x0000000802007986 */ /* 0x0001e8000c101d3c */
[C---:B------:R-:W-:Y:S02]  /*1b50*/  DFMA R32, R28.reuse, R4, -R32 ;  /* 0x000000041c20722b */ /* 0x040fe40000000820 */
[----:B------:R-:W-:-:S08]  /*1b60*/  DMUL R28, R28, R6 ;  /* 0x000000061c1c7228 */ /* 0x000fd00000000000 */
[----:B------:R-:W-:Y:S02]  /*1b70*/  DFMA R30, R30, R4, R28 ;  /* 0x000000041e1e722b */ /* 0x000fe4000000001c */
[-C--:B------:R-:W-:Y:S02]  /*1b80*/  DMUL R28, R26, R6.reuse ;  /* 0x000000061a1c7228 */ /* 0x080fe40000000000 */
[----:B------:R-:W-:-:S06]  /*1b90*/  DMUL R6, R24, R6 ;  /* 0x0000000618067228 */ /* 0x000fcc0000000000 */
[-C--:B------:R-:W-:Y:S01]  /*1ba0*/  DFMA R28, R24, R4.reuse, -R28 ;  /* 0x00000004181c722b */ /* 0x080fe2000000081c */
[----:B------:R-:W1:Y:S01]  /*1bb0*/  LDC R25, c[0x0][0x48c] ;  /* 0x00012300ff197b82 */ /* 0x000e620000000800 */
[----:B------:R-:W-:Y:S02]  /*1bc0*/  DFMA R26, R26, R4, R6 ;  /* 0x000000041a1a722b */ /* 0x000fe40000000006 */
[C---:B-----5:R-:W-:Y:S02]  /*1bd0*/  DMUL R4, R14.reuse, R22 ;  /* 0x000000160e047228 */ /* 0x060fe40000000000 */
[----:B------:R-:W-:Y:S02]  /*1be0*/  DMUL R14, R14, R20 ;  /* 0x000000140e0e7228 */ /* 0x000fe40000000000 */
[C---:B------:R-:W-:Y:S02]  /*1bf0*/  DMUL R6, R18.reuse, R22 ;  /* 0x0000001612067228 */ /* 0x040fe40000000000 */
[----:B------:R-:W-:-:S02]  /*1c00*/  DMUL R18, R18, R20 ;  /* 0x0000001412127228 */ /* 0x000fc40000000000 */
[C---:B------:R-:W-:Y:S02]  /*1c10*/  DFMA R4, R12.reuse, R20, -R4 ;  /* 0x000000140c04722b */ /* 0x040fe40000000804 */
[----:B------:R-:W-:Y:S02]  /*1c20*/  DFMA R14, R12, R22, R14 ;  /* 0x000000160c0e722b */ /* 0x000fe4000000000e */
[C---:B------:R-:W-:Y:S02]  /*1c30*/  DFMA R20, R16.reuse, R20, -R6 ;  /* 0x000000141014722b */ /* 0x040fe40000000806 */
[----:B------:R-:W-:Y:S02]  /*1c40*/  DFMA R22, R16, R22, R18 ;  /* 0x000000161016722b */ /* 0x000fe40000000012 */
[----:B------:R-:W-:Y:S02]  /*1c50*/  DADD R4, R32, -R4 ;  /* 0x0000000020047229 */ /* 0x000fe40000000804 */
[----:B------:R-:W-:-:S02]  /*1c60*/  DADD R6, R30, -R14 ;  /* 0x000000001e067229 */ /* 0x000fc4000000080e */
[----:B------:R-:W-:Y:S01]  /*1c70*/  DADD R20, R20, -R28 ;  /* 0x0000000014147229 */ /* 0x000fe2000000081c */
[----:B-1----:R-:W-:Y:S01]  /*1c80*/  IMAD.WIDE R12, R25, 0x10, R2 ;  /* 0x00000010190c7825 */ /* 0x002fe200078e0202 */
[----:B------:R-:W-:-:S04]  /*1c90*/  DADD R22, R22, -R26 ;  /* 0x0000000016167229 */ /* 0x000fc8000000081a */
[----:B------:R0:W-:Y:S01]  /*1ca0*/  STG.E.128 desc[UR60][R12.64], R4 ;  /* 0x000000040c007986 */ /* 0x0001e2000c101d3c */
[----:B------:R-:W-:-:S05]  /*1cb0*/  IMAD.WIDE R14, R25, 0x10, R12 ;  /* 0x00000010190e7825 */ /* 0x000fca00078e020c */
[----:B------:R0:W-:Y:S01]  /*1cc0*/  STG.E.128 desc[UR60][R14.64], R20 ;  /* 0x000000140e007986 */ /* 0x0001e2000c101d3c */
[----:B------:R-:W-:Y:S05]  /*1cd0*/  @!P0 BRA `(.L_x_26) ;  /* 0xffffffe400d48947 */ /* 0x000fea000383ffff */
[----:B------:R-:W-:Y:S05]  /*1ce0*/  BSYNC B0 ;  /* 0x0000000000007941 */ /* 0x000fea0003800000 */
.L_x_24:
[----:B------:R-:W-:Y:S05]  /*1cf0*/  EXIT ;  /* 0x000000000000794d */ /* 0x000fea0003800000 */
.L_x_27:
        /* <DEDUP_REMOVED lines=16> */
.L_x_94:


//--------------------- .text._ZN2at6native12cross_kernelIN3c107complexIdEE16OffsetCalculatorILi3EjLb0EElEEviPT_PKS7_SA_T0_T1_SC_SC_ --------------------------
	.section	.text._ZN2at6native12cross_kernelIN3c107complexIdEE16OffsetCalculatorILi3EjLb0EElEEviPT_PKS7_SA_T0_T1_SC_SC_,"ax",@progbits
	.align	128
        .global         _ZN2at6native12cross_kernelIN3c107complexIdEE16OffsetCalculatorILi3EjLb0EElEEviPT_PKS7_SA_T0_T1_SC_SC_
        .type           _ZN2at6native12cross_kernelIN3c107complexIdEE16OffsetCalculatorILi3EjLb0EElEEviPT_PKS7_SA_T0_T1_SC_SC_,@function
        .size           _ZN2at6native12cross_kernelIN3c107complexIdEE16OffsetCalculatorILi3EjLb0EElEEviPT_PKS7_SA_T0_T1_SC_SC_,(.L_x_95 - _ZN2at6native12cross_kernelIN3c107complexIdEE16OffsetCalculatorILi3EjLb0EElEEviPT_PKS7_SA_T0_T1_SC_SC_)
        .other          _ZN2at6native12cross_kernelIN3c107complexIdEE16OffsetCalculatorILi3EjLb0EElEEviPT_PKS7_SA_T0_T1_SC_SC_,@"STO_CUDA_ENTRY STV_DEFAULT"
_ZN2at6native12cross_kernelIN3c107complexIdEE16OffsetCalculatorILi3EjLb0EElEEviPT_PKS7_SA_T0_T1_SC_SC_:
.text._ZN2at6native12cross_kernelIN3c107complexIdEE16OffsetCalculatorILi3EjLb0EElEEviPT_PKS7_SA_T0_T1_SC_SC_:
        /* <DEDUP_REMOVED lines=14> */
[----:B------:R-:W-:Y:S01]  /*00e0*/  ULDC.64 UR4, c[0x0][0x490] ;  /* 0x0001240000047ab9 */ /* 0x000fe20000000a00 */
[----:B------:R-:W-:Y:S01]  /*00f0*/  ULDC UR35, c[0x0][0x230] ;  /* 0x00008c0000237ab9 */ /* 0x000fe20000000800 */
[----:B------:R-:W-:Y:S01]  /*0100*/  ULDC.64 UR30, c[0x0][0x4a0] ;  /* 0x00012800001e7ab9 */ /* 0x000fe20000000a00 */
[----:B------:R-:W-:Y:S01]  /*0110*/  ULDC.64 UR32, c[0x0][0x498] ;  /* 0x0001260000207ab9 */ /* 0x000fe20000000a00 */
[----:B------:R-:W-:Y:S01]  /*0120*/  MOV R0, R2 ;  /* 0x0000000200007202 */ /* 0x000fe20000000f00 */
[----:B------:R-:W-:Y:S01]  /*0130*/  USHF.L.U64.HI UR48, UR4, 0x4, UR5 ;  /* 0x0000000404307899 */ /* 0x000fe20008010205 */
[----:B------:R-:W-:Y:S01]  /*0140*/  ISETP.NE.AND P1, PT, RZ, UR35, PT ;  /* 0x00000023ff007c0c */ /* 0x000fe2000bf25270 */
[----:B------:R-:W-:Y:S02]  /*0150*/  USHF.L.U32 UR49, UR4, 0x4, URZ ;  /* 0x0000000404317899 */ /* 0x000fe4000800063f */
[----:B------:R-:W-:-:S02]  /*0160*/  USHF.L.U64.HI UR47, UR30, 0x1, UR31 ;  /* 0x000000011e2f7899 */ /* 0x000fc4000801021f */
[----:B------:R-:W-:Y:S02]  /*0170*/  UIMAD UR51, UR51, UR34, URZ ;  /* 0x00000022333372a4 */ /* 0x000fe4000f8e023f */
[----:B------:R-:W-:Y:S01]  /*0180*/  USHF.L.U64.HI UR57, UR32, 0x4, UR33 ;  /* 0x0000000420397899 */ /* 0x000fe20008010221 */
        /* <DEDUP_REMOVED lines=43> */
[----:B------:R-:W-:-:S05]  /*0440*/  ULDC.64 UR34, c[0x0][0x498] ;  /* 0x0001260000227ab9 */ /* 0x000fca0000000a00 */
.L_x_30:
[----:B------:R-:W-:Y:S01]  /*0450*/  HFMA2.MMA R2, -RZ, RZ, 0, 0 ;  /* 0x00000000ff027435 */ /* 0x000fe200000001ff */
[----:B------:R-:W-:Y:S02]  /*0460*/  MOV R4, RZ ;  /* 0x000000ff00047202 */ /* 0x000fe40000000f00 */
        /* <DEDUP_REMOVED lines=254> */
[----:B------:R-:W-:Y:S01]  /*1450*/  IMAD.MOV.U32 R7, RZ, RZ, R9 ;  /* 0x000000ffff077224 */ /* 0x000fe200078e0009 */
[----:B------:R-:W-:Y:S01]  /*1460*/  ULDC.64 UR36, c[0x0][0x328] ;  /* 0x0000ca0000247ab9 */ /* 0x000fe20000000a00 */
[----:B------:R-:W-:Y:S01]  /*1470*/  ISETP.NE.AND P0, PT, R8, 0x15, PT ;  /* 0x000000150800780c */ /* 0x000fe20003f05270 */
[----:B------:R-:W-:Y:S01]  /*1480*/  ULDC UR60, c[0x0][0x458] ;  /* 0x00011600003c7ab9 */ /* 0x000fe20000000800 */
        /* <DEDUP_REMOVED lines=39> */
[----:B------:R-:W-:Y:S01]  /*1700*/  IMAD.MOV.U32 R7, RZ, RZ, R14 ;  /* 0x000000ffff077224 */ /* 0x000fe200078e000e */
[----:B------:R-:W-:Y:S01]  /*1710*/  MOV R6, RZ ;  /* 0x000000ff00067202 */ /* 0x000fe20000000f00 */
[----:B------:R-:W-:Y:S01]  /*1720*/  ULDC.64 UR36, c[0x0][0x348] ;  /* 0x0000d20000247ab9 */ /* 0x000fe20000000a00 */
[----:B------:R-:W-:-:S03]  /*1730*/  ULDC UR60, c[0x0][0x474] ;  /* 0x00011d00003c7ab9 */ /* 0x000fc60000000800 */
[----:B------:R-:W-:Y:S01]  /*1740*/  IMAD.HI.U32 R6, R14, UR37, R6 ;  /* 0x000000250e067c27 */ /* 0x000fe2000f8e0006 */
[----:B------:R-:W-:-:S04]  /*1750*/  ULDC UR37, c[0x0][0x350] ;  /* 0x0000d40000257ab9 */ /* 0x000fc80000000800 */
[----:B------:R-:W-:Y:S01]  /*1760*/  SHF.R.U32.HI R7, RZ, UR37, R6 ;  /* 0x00000025ff077c19 */ /* 0x000fe20008011606 */
[----:B------:R-:W0:Y:S01]  /*1770*/  @P0 LDC.64 R8, c[0x0][0x358] ;  /* 0x0000d600ff080b82 */ /* 0x000e220000000a00 */
[----:B------:R-:W-:Y:S02]  /*1780*/  @P0 MOV R6, RZ ;  /* 0x000000ff00060202 */ /* 0x000fe40000000f00 */
[----:B------:R-:W-:-:S05]  /*1790*/  IADD3 R5, -R7, RZ, RZ ;  /* 0x000000ff07057210 */ /* 0x000fca0007ffe1ff */
[----:B------:R-:W1:Y:S01]  /*17a0*/  @P0 LDC R11, c[0x0][0x354] ;  /* 0x0000d500ff0b0b82 */ /* 0x000e620000000800 */
[----:B------:R-:W-:Y:S01]  /*17b0*/  IMAD R5, R5, UR36, R14 ;  /* 0x0000002405057c24 */ /* 0x000fe2000f8e020e */
[----:B------:R-:W-:-:S03]  /*17c0*/  ULDC.64 UR36, c[0x0][0x478] ;  /* 0x00011e0000247ab9 */ /* 0x000fc60000000a00 */
[C---:B------:R-:W-:Y:S02]  /*17d0*/  IMAD R29, R5.reuse, UR60, R29 ;  /* 0x0000003c051d7c24 */ /* 0x040fe4000f8e021d */
[C---:B------:R-:W-:Y:S01]  /*17e0*/  IMAD R2, R5.reuse, UR36, R2 ;  /* 0x0000002405027c24 */ /* 0x040fe2000f8e0202 */
[----:B------:R-:W2:Y:S01]  /*17f0*/  @P0 LDC.64 R12, c[0x0][0x480] ;  /* 0x00012000ff0c0b82 */ /* 0x000ea20000000a00 */
[----:B------:R-:W-:-:S07]  /*1800*/  IMAD R4, R5, UR37, R4 ;  /* 0x0000002505047c24 */ /* 0x000fce000f8e0204 */
        /* <DEDUP_REMOVED lines=8> */
.L_x_29:
[----:B------:R-:W0:Y:S01]  /*1890*/  LDC.64 R6, c[0x0][0x220] ;  /* 0x00008800ff067b82 */ /* 0x000e220000000a00 */
[----:B------:R-:W-:Y:S01]  /*18a0*/  MOV R5, UR30 ;  /* 0x0000001e00057c02 */ /* 0x000fe20008000f00 */
[----:B------:R-:W-:Y:S01]  /*18b0*/  ULDC.64 UR36, c[0x0][0x228] ;  /* 0x00008a0000247ab9 */ /* 0x000fe20000000a00 */
[----:B------:R-:W-:Y:S02]  /*18c0*/  USHF.L.U32 UR60, UR30, 0x4, URZ ;  /* 0x000000041e3c7899 */ /* 0x000fe4000800063f */
[----:B------:R-:W-:-:S04]  /*18d0*/  LEA R4, P0, R5, R4, 0x1 ;  /* 0x0000000405047211 */ /* 0x000fc800078008ff */
[----:B------:R-:W-:Y:S02]  /*18e0*/  IADD3.X R5, RZ, UR47, RZ, P0, !PT ;  /* 0x0000002fff057c10 */ /* 0x000fe400087fe4ff */
[----:B------:R-:W-:-:S04]  /*18f0*/  LEA R8, P0, R4, UR36, 0x4 ;  /* 0x0000002404087c11 */ /* 0x000fc8000f8020ff */
[----:B------:R-:W-:Y:S01]  /*1900*/  LEA.HI.X R9, R4, UR37, R5, 0x4, P0 ;  /* 0x0000002504097c11 */ /* 0x000fe200080f2405 */
[----:B------:R-:W-:Y:S01]  /*1910*/  ULDC.64 UR36, c[0x0][0x220] ;  /* 0x0000880000247ab9 */ /* 0x000fe20000000a00 */
[----:B------:R-:W-:-:S04]  /*1920*/  IADD3 R20, P0, R8, -UR60, RZ ;  /* 0x8000003c08147c10 */ /* 0x000fc8000ff1e0ff */
[----:B------:R-:W-:Y:S02]  /*1930*/  IADD3.X R21, R9, ~UR31, RZ, P0, !PT ;  /* 0x8000001f09157c10 */ /* 0x000fe400087fe4ff */
[----:B------:R-:W-:Y:S01]  /*1940*/  MOV R19, UR32 ;  /* 0x0000002000137c02 */ /* 0x000fe20008000f00 */
[C---:B0-----:R-:W-:Y:S01]  /*1950*/  IMAD.WIDE.U32 R4, R2.reuse, 0x10, R6 ;  /* 0x0000001002047825 */ /* 0x041fe200078e0006 */
[----:B------:R-:W-:Y:S01]  /*1960*/  IADD3 R2, P0, R2, UR34, RZ ;  /* 0x0000002202027c10 */ /* 0x000fe2000ff1e0ff */
[----:B------:R-:W2:Y:S03]  /*1970*/  LDG.E.128 R8, desc[UR58][R8.64] ;  /* 0x0000003a08087981 */ /* 0x000ea6000c1e1d00 */
[----:B------:R-:W-:Y:S01]  /*1980*/  IADD3.X R17, RZ, UR35, RZ, P0, !PT ;  /* 0x00000023ff117c10 */ /* 0x000fe200087fe4ff */
[----:B------:R-:W2:Y:S01]  /*1990*/  LDG.E.128 R4, desc[UR58][R4.64] ;  /* 0x0000003a04047981 */ /* 0x000ea2000c1e1d00 */
[----:B------:R-:W-:-:S03]  /*19a0*/  LEA R24, P0, R2, UR36, 0x4 ;  /* 0x0000002402187c11 */ /* 0x000fc6000f8020ff */
[----:B------:R-:W3:Y:S01]  /*19b0*/  LDG.E.128 R12, desc[UR58][R20.64] ;  /* 0x0000003a140c7981 */ /* 0x000ee2000c1e1d00 */
[----:B------:R-:W-:Y:S02]  /*19c0*/  LEA.HI.X R25, R2, UR37, R17, 0x4, P0 ;  /* 0x0000002502197c11 */ /* 0x000fe400080f2411 */
[----:B------:R-:W-:-:S04]  /*19d0*/  LEA R16, P0, R19, R24, 0x4 ;  /* 0x0000001813107211 */ /* 0x000fc800078020ff */
[----:B------:R-:W-:Y:S02]  /*19e0*/  IADD3.X R17, R25, UR57, RZ, P0, !PT ;  /* 0x0000003919117c10 */ /* 0x000fe400087fe4ff */
[----:B------:R-:W-:Y:S01]  /*19f0*/  IADD3 R22, P0, R20, -UR60, RZ ;  /* 0x8000003c14167c10 */ /* 0x000fe2000ff1e0ff */
[----:B------:R-:W4:Y:S04]  /*1a00*/  LDG.E.128 R24, desc[UR58][R24.64] ;  /* 0x0000003a18187981 */ /* 0x000f28000c1e1d00 */
[----:B------:R-:W5:Y:S01]  /*1a10*/  LDG.E.128 R16, desc[UR58][R16.64] ;  /* 0x0000003a10107981 */ /* 0x000f62000c1e1d00 */
[----:B------:R-:W-:-:S06]  /*1a20*/  IADD3.X R23, R21, ~UR31, RZ, P0, !PT ;  /* 0x8000001f15177c10 */ /* 0x000fcc00087fe4ff */
[----:B------:R-:W4:Y:S01]  /*1a30*/  LDG.E.128 R20, desc[UR58][R22.64] ;  /* 0x0000003a16147981 */ /* 0x000f22000c1e1d00 */
[C---:B--2---:R-:W-:Y:S02]  /*1a40*/  DMUL R30, R10.reuse, R6 ;  /* 0x000000060a1e7228 */ /* 0x044fe40000000000 */
[----:B------:R-:W-:Y:S02]  /*1a50*/  DMUL R36, R10, R4 ;  /* 0x000000040a247228 */ /* 0x000fe40000000000 */
[C---:B---3--:R-:W-:Y:S02]  /*1a60*/  DMUL R32, R14.reuse, R6 ;  /* 0x000000060e207228 */ /* 0x048fe40000000000 */
[-C--:B------:R-:W-:Y:S02]  /*1a70*/  DMUL R34, R14, R4.reuse ;  /* 0x000000040e227228 */ /* 0x080fe40000000000 */
[----:B------:R-:W-:-:S04]  /*1a80*/  DFMA R30, R8, R4, -R30 ;  /* 0x00000004081e722b */ /* 0x000fc8000000081e */
[----:B------:R-:W-:Y:S02]  /*1a90*/  DFMA R32, R12, R4, -R32 ;  /* 0x000000040c20722b */ /* 0x000fe40000000820 */
[-C--:B------:R-:W-:Y:S02]  /*1aa0*/  DFMA R4, R8, R6.reuse, R36 ;  /* 0x000000060804722b */ /* 0x080fe40000000024 */
[----:B------:R-:W-:Y:S02]  /*1ab0*/  DFMA R6, R12, R6, R34 ;  /* 0x000000060c06722b */ /* 0x000fe40000000022 */
[-C--:B-----5:R-:W-:Y:S02]  /*1ac0*/  DMUL R36, R16, R14.reuse ;  /* 0x0000000e10247228 */ /* 0x0a0fe40000000000 */
[----:B------:R-:W-:-:S06]  /*1ad0*/  DMUL R34, R18, R14 ;  /* 0x0000000e12227228 */ /* 0x000fcc0000000000 */
[-C--:B------:R-:W-:Y:S02]  /*1ae0*/  DFMA R14, R18, R12.reuse, R36 ;  /* 0x0000000c120e722b */ /* 0x080fe40000000024 */
[----:B------:R-:W-:Y:S02]  /*1af0*/  DFMA R12, R16, R12, -R34 ;  /* 0x0000000c100c722b */ /* 0x000fe40000000822 */
[----:B----4-:R-:W-:-:S08]  /*1b00*/  DMUL R34, R18, R22 ;  /* 0x0000001612227228 */ /* 0x010fd00000000000 */
[C---:B------:R-:W-:Y:S02]  /*1b10*/  DFMA R34, R16.reuse, R20, -R34 ;  /* 0x000000141022722b */ /* 0x040fe40000000822 */
[----:B------:R-:W-:-:S08]  /*1b20*/  DMUL R16, R16, R22 ;  /* 0x0000001610107228 */ /* 0x000fd00000000000 */
[----:B------:R-:W-:Y:S02]  /*1b30*/  DFMA R18, R18, R20, R16 ;  /* 0x000000141212722b */ /* 0x000fe40000000010 */
[-C--:B------:R-:W-:Y:S02]  /*1b40*/  DMUL R16, R26, R22.reuse ;  /* 0x000000161a107228 */ /* 0x080fe40000000000 */
[----:B------:R-:W-:-:S06]  /*1b50*/  DMUL R22, R24, R22 ;  /* 0x0000001618167228 */ /* 0x000fcc0000000000 */
[-C--:B------:R-:W-:Y:S02]  /*1b60*/  DFMA R16, R24, R20.reuse, -R16 ;  /* 0x000000141810722b */ /* 0x080fe40000000810 */
[C---:B------:R-:W-:Y:S02]  /*1b70*/  DFMA R20, R26.reuse, R20, R22 ;  /* 0x000000141a14722b */ /* 0x040fe40000000016 */
[-C--:B------:R-:W-:Y:S02]  /*1b80*/  DMUL R22, R26, R10.reuse ;  /* 0x0000000a1a167228 */ /* 0x080fe40000000000 */
[----:B------:R-:W-:-:S06]  /*1b90*/  DMUL R10, R24, R10 ;  /* 0x0000000a180a7228 */ /* 0x000fcc0000000000 */
[-C--:B------:R-:W-:Y:S02]  /*1ba0*/  DFMA R24, R24, R8.reuse, -R22 ;  /* 0x000000081818722b */ /* 0x080fe40000000816 */
[----:B------:R-:W0:Y:S01]  /*1bb0*/  LDC.64 R22, c[0x0][0x218] ;  /* 0x00008600ff167b82 */ /* 0x000e220000000a00 */
[----:B------:R-:W-:Y:S02]  /*1bc0*/  DFMA R26, R26, R8, R10 ;  /* 0x000000081a1a722b */ /* 0x000fe4000000000a */
[----:B------:R-:W-:-:S03]  /*1bd0*/  DADD R10, R18, -R4 ;  /* 0x00000000120a7229 */ /* 0x000fc60000000804 */
[----:B------:R-:W-:Y:S02]  /*1be0*/  DADD R12, R24, -R12 ;  /* 0x00000000180c7229 */ /* 0x000fe4000000080c */
[----:B------:R-:W-:Y:S02]  /*1bf0*/  DADD R8, R34, -R30 ;  /* 0x0000000022087229 */ /* 0x000fe4000000081e */
[----:B------:R-:W-:Y:S02]  /*1c00*/  DADD R14, R26, -R14 ;  /* 0x000000001a0e7229 */ /* 0x000fe4000000080e */
[----:B------:R-:W-:Y:S01]  /*1c10*/  DADD R4, R32, -R16 ;  /* 0x0000000020047229 */ /* 0x000fe20000000810 */
[----:B0-----:R-:W-:-:S03]  /*1c20*/  IMAD.WIDE.U32 R22, R29, 0x10, R22 ;  /* 0x000000101d167825 */ /* 0x001fc600078e0016 */
[----:B------:R-:W-:Y:S01]  /*1c30*/  IADD3 R18, P0, R22, UR49, RZ ;  /* 0x0000003116127c10 */ /* 0x000fe2000ff1e0ff */
[----:B------:R-:W-:-:S03]  /*1c40*/  DADD R6, R6, -R20 ;  /* 0x0000000006067229 */ /* 0x000fc60000000814 */
[----:B------:R-:W-:Y:S02]  /*1c50*/  IADD3.X R19, R23, UR48, RZ, P0, !PT ;  /* 0x0000003017137c10 */ /* 0x000fe400087fe4ff */
[----:B------:R-:W-:Y:S01]  /*1c60*/  IADD3 R24, P0, R18, UR49, RZ ;  /* 0x0000003112187c10 */ /* 0x000fe2000ff1e0ff */
[----:B------:R0:W-:Y:S03]  /*1c70*/  STG.E.128 desc[UR58][R22.64], R12 ;  /* 0x0000000c16007986 */ /* 0x0001e6000c101d3a */
[----:B------:R-:W-:Y:S02]  /*1c80*/  IADD3.X R25, R19, UR48, RZ, P0, !PT ;  /* 0x0000003013197c10 */ /* 0x000fe400087fe4ff */
[----:B------:R-:W-:Y:S01]  /*1c90*/  IADD3 R0, P0, R0, UR51, RZ ;  /* 0x0000003300007c10 */ /* 0x000fe2000ff1e0ff */
[----:B------:R0:W-:Y:S03]  /*1ca0*/  STG.E.128 desc[UR58][R18.64], R8 ;  /* 0x0000000812007986 */ /* 0x0001e6000c101d3a */
[----:B------:R-:W-:Y:S01]  /*1cb0*/  IADD3.X R3, RZ, R3, RZ, P0, !PT ;  /* 0x00000003ff037210 */ /* 0x000fe200007fe4ff */
[----:B------:R0:W-:Y:S01]  /*1cc0*/  STG.E.128 desc[UR58][R24.64], R4 ;  /* 0x0000000418007986 */ /* 0x0001e2000c101d3a */
[----:B------:R-:W-:-:S04]  /*1cd0*/  ISETP.GE.U32.AND P0, PT, R0, UR4, PT ;  /* 0x0000000400007c0c */ /* 0x000fc8000bf06070 */
[----:B------:R-:W-:-:S13]  /*1ce0*/  ISETP.GE.AND.EX P0, PT, R3, UR50, PT, P0 ;  /* 0x0000003203007c0c */ /* 0x000fda000bf06300 */
[----:B0-----:R-:W-:Y:S05]  /*1cf0*/  @!P0 BRA `(.L_x_30) ;  /* 0xffffffe400d48947 */ /* 0x001fea000383ffff */
[----:B------:R-:W-:Y:S05]  /*1d00*/  BSYNC B0 ;  /* 0x0000000000007941 */ /* 0x000fea0003800000 */
.L_x_28:
[----:B------:R-:W-:Y:S05]  /*1d10*/  EXIT ;  /* 0x000000000000794d */ /* 0x000fea0003800000 */
.L_x_31:
        /* <DEDUP_REMOVED lines=14> */
.L_x_95:


//--------------------- .text._ZN2at6native12cross_kernelIf16OffsetCalculatorILi3EjLb0EEiEEviPT_PKS4_S7_T0_T1_S9_S9_ --------------------------
	.section	.text._ZN2at6native12cross_kernelIf16OffsetCalculatorILi3EjLb0EEiEEviPT_PKS4_S7_T0_T1_S9_S9_,"ax",@progbits
	.align	128
        .global         _ZN2at6native12cross_kernelIf16OffsetCalculatorILi3EjLb0EEiEEviPT_PKS4_S7_T0_T1_S9_S9_
        .type           _ZN2at6native12cross_kernelIf16OffsetCalculatorILi3EjLb0EEiEEviPT_PKS4_S7_T0_T1_S9_S9_,@function
        .size           _ZN2at6native12cross_kernelIf16OffsetCalculatorILi3EjLb0EEiEEviPT_PKS4_S7_T0_T1_S9_S9_,(.L_x_96 - _ZN2at6native12cross_kernelIf16OffsetCalculatorILi3EjLb0EEiEEviPT_PKS4_S7_T0_T1_S9_S9_)
        .other          _ZN2at6native12cross_kernelIf16OffsetCalculatorILi3EjLb0EEiEEviPT_PKS4_S7_T0_T1_S9_S9_,@"STO_CUDA_ENTRY STV_DEFAULT"
_ZN2at6native12cross_kernelIf16OffsetCalculatorILi3EjLb0EEiEEviPT_PKS4_S7_T0_T1_S9_S9_:
.text._ZN2at6native12cross_kernelIf16OffsetCalculatorILi3EjLb0EEiEEviPT_PKS4_S7_T0_T1_S9_S9_:
        /* <DEDUP_REMOVED lines=19> */
[----:B------:R-:W1:Y:S01]  /*0130*/  LDC.64 R12, c[0x0][0x218] ;  /* 0x00008600ff0c7b82 */ /* 0x000e620000000a00 */
        /* <DEDUP_REMOVED lines=17> */
[C---:B------:R-:W-:Y:S01]  /*0250*/  SHF.L.U32 R4, R10.reuse, 0x1, RZ ;  /* 0x000000010a047819 */ /* 0x040fe200000006ff */
[----:B------:R-:W-:Y:S01]  /*0260*/  ULDC UR42, c[0x0][0x294] ;  /* 0x0000a500002a7ab9 */ /* 0x000fe20000000800 */
[----:B------:R-:W-:Y:S01]  /*0270*/  SHF.R.S32.HI R5, RZ, 0x1f, R10 ;  /* 0x0000001fff057819 */ /* 0x000fe2000001140a */
[----:B------:R-:W-:Y:S01]  /*0280*/  ULDC UR41, c[0x0][0x3c8] ;  /* 0x0000f20000297ab9 */ /* 0x000fe20000000800 */
[----:B------:R-:W-:Y:S01]  /*0290*/  SHF.R.S32.HI R11, RZ, 0x1f, R2 ;  /* 0x0000001fff0b7819 */ /* 0x000fe20000011402 */
[----:B------:R-:W-:Y:S01]  /*02a0*/  ULDC UR40, c[0x0][0x2a8] ;  /* 0x0000aa0000287ab9 */ /* 0x000fe20000000800 */
[----:B------:R-:W-:Y:S01]  /*02b0*/  SHF.R.S32.HI R25, RZ, 0x1f, R4 ;  /* 0x0000001fff197819 */ /* 0x000fe20000011404 */
[----:B------:R-:W-:Y:S01]  /*02c0*/  ULDC UR39, c[0x0][0x3cc] ;  /* 0x0000f30000277ab9 */ /* 0x000fe20000000800 */
[----:B------:R-:W-:Y:S01]  /*02d0*/  SHF.L.U64.HI R6, R10, 0x2, R5 ;  /* 0x000000020a067819 */ /* 0x000fe20000010205 */
[----:B------:R-:W-:Y:S01]  /*02e0*/  ULDC UR38, c[0x0][0x2ac] ;  /* 0x0000ab0000267ab9 */ /* 0x000fe20000000800 */
[----:B------:R-:W-:Y:S01]  /*02f0*/  SHF.L.U64.HI R11, R2, 0x2, R11 ;  /* 0x00000002020b7819 */ /* 0x000fe2000001020b */
[----:B------:R-:W-:Y:S01]  /*0300*/  ULDC UR37, c[0x0][0x3e0] ;  /* 0x0000f80000257ab9 */ /* 0x000fe20000000800 */
[----:B------:R-:W-:Y:S01]  /*0310*/  SHF.L.U64.HI R25, R4, 0x2, R25 ;  /* 0x0000000204197819 */ /* 0x000fe20000010219 */
        /* <DEDUP_REMOVED lines=27> */
[----:B-1----:R-:W-:-:S05]  /*04d0*/  ULDC.64 UR32, c[0x0][0x360] ;  /* 0x0000d80000207ab9 */ /* 0x002fca0000000a00 */
.L_x_34:
[----:B------:R-:W-:Y:S01]  /*04e0*/  HFMA2.MMA R20, -RZ, RZ, 0, 0 ;  /* 0x00000000ff147435 */ /* 0x000fe200000001ff */
[----:B------:R-:W-:Y:S02]  /*04f0*/  MOV R18, RZ ;  /* 0x000000ff00127202 */ /* 0x000fe40000000f00 */
[----:B0-----:R-:W-:Y:S01]  /*0500*/  MOV R5, RZ ;  /* 0x000000ff00057202 */ /* 0x001fe20000000f00 */
[----:B------:R-:W-:Y:S07]  /*0510*/  @!P1 BRA `(.L_x_33) ;  /* 0x0000001000dc9947 */ /* 0x000fee0003800000 */
[----:B------:R-:W0:Y:S01]  /*0520*/  LDC.64 R8, c[0x0][0x230] ;  /* 0x00008c00ff087b82 */ /* 0x000e220000000a00 */
[----:B------:R-:W-:Y:S02]  /*0530*/  MOV R14, RZ ;  /* 0x000000ff000e7202 */ /* 0x000fe40000000f00 */
[----:B------:R-:W-:-:S03]  /*0540*/  MOV R15, R0 ;  /* 0x00000000000f7202 */ /* 0x000fc60000000f00 */
[----:B------:R-:W-:-:S05]  /*0550*/  IMAD.HI.U32 R5, R0, UR30, R14 ;  /* 0x0000001e00057c27 */ /* 0x000fca000f8e000e */
[----:B------:R-:W-:Y:S02]  /*0560*/  SHF.R.U32.HI R15, RZ, UR31, R5 ;  /* 0x0000001fff0f7c19 */ /* 0x000fe40008011605 */
        /* <DEDUP_REMOVED lines=306> */
.L_x_33:
[----:B------:R-:W0:Y:S08]  /*1890*/  LDC.64 R8, c[0x0][0x220] ;  /* 0x00008800ff087b82 */ /* 0x000e300000000a00 */
[----:B------:R-:W1:Y:S08]  /*18a0*/  LDC.64 R14, c[0x0][0x228] ;  /* 0x00008a00ff0e7b82 */ /* 0x000e700000000a00 */
[----:B------:R-:W2:Y:S01]  /*18b0*/  LDC R23, c[0x0][0x494] ;  /* 0x00012500ff177b82 */ /* 0x000ea20000000800 */
[----:B0-----:R-:W-:-:S03]  /*18c0*/  IMAD.WIDE.U32 R20, R20, 0x4, R8 ;  /* 0x0000000414147825 */ /* 0x001fc600078e0008 */
[-C--:B------:R-:W-:Y:S01]  /*18d0*/  LEA R16, P3, R4, R20.reuse, 0x2 ;  /* 0x0000001404107211 */ /* 0x080fe200078610ff */
[----:B-1----:R-:W-:Y:S01]  /*18e0*/  IMAD.WIDE.U32 R14, R18, 0x4, R14 ;  /* 0x00000004120e7825 */ /* 0x002fe200078e000e */
[----:B------:R-:W-:Y:S02]  /*18f0*/  LEA R18, P0, R10, R20, 0x2 ;  /* 0x000000140a127211 */ /* 0x000fe400078010ff */
[C---:B------:R-:W-:Y:S01]  /*1900*/  IADD3.X R17, R21.reuse, R25, RZ, P3, !PT ;  /* 0x0000001915117210 */ /* 0x040fe20001ffe4ff */
[----:B------:R-:W3:Y:S01]  /*1910*/  LDG.E R20, desc[UR60][R20.64] ;  /* 0x0000003c14147981 */ /* 0x000ee2000c1e1900 */
[----:B------:R-:W-:Y:S02]  /*1920*/  LEA R8, P2, R2, R14, 0x2 ;  /* 0x0000000e02087211 */ /* 0x000fe400078410ff */
[----:B------:R-:W-:Y:S01]  /*1930*/  IADD3.X R19, R21, R6, RZ, P0, !PT ;  /* 0x0000000615137210 */ /* 0x000fe200007fe4ff */
[----:B--2---:R-:W-:Y:S01]  /*1940*/  IMAD.WIDE R22, R23, 0x4, R14 ;  /* 0x0000000417167825 */ /* 0x004fe200078e020e */
[----:B------:R-:W-:Y:S01]  /*1950*/  IADD3.X R9, R15, R11, RZ, P2, !PT ;  /* 0x0000000b0f097210 */ /* 0x000fe200017fe4ff */
[----:B------:R0:W2:Y:S04]  /*1960*/  LDG.E R16, desc[UR60][R16.64] ;  /* 0x0000003c10107981 */ /* 0x0000a8000c1e1900 */
[----:B------:R-:W2:Y:S04]  /*1970*/  LDG.E R23, desc[UR60][R22.64] ;  /* 0x0000003c16177981 */ /* 0x000ea8000c1e1900 */
[----:B------:R-:W4:Y:S01]  /*1980*/  LDG.E R18, desc[UR60][R18.64] ;  /* 0x0000003c12127981 */ /* 0x000f22000c1e1900 */
[----:B0-----:R-:W0:Y:S03]  /*1990*/  LDC R17, c[0x0][0x48c] ;  /* 0x00012300ff117b82 */ /* 0x001e260000000800 */
[----:B------:R-:W3:Y:S04]  /*19a0*/  LDG.E R9, desc[UR60][R8.64] ;  /* 0x0000003c08097981 */ /* 0x000ee8000c1e1900 */
[----:B------:R-:W5:Y:S01]  /*19b0*/  LDG.E R15, desc[UR60][R14.64] ;  /* 0x0000003c0e0f7981 */ /* 0x000f62000c1e1900 */
[----:B------:R-:W-:Y:S01]  /*19c0*/  IMAD.WIDE.U32 R26, R5, 0x4, R12 ;  /* 0x00000004051a7825 */ /* 0x000fe200078e000c */
[----:B------:R-:W-:-:S04]  /*19d0*/  IADD3 R0, P0, R7, R0, RZ ;  /* 0x0000000007007210 */ /* 0x000fc80007f1e0ff */
[----:B------:R-:W-:Y:S01]  /*19e0*/  IADD3.X R3, RZ, R3, RZ, P0, !PT ;  /* 0x00000003ff037210 */ /* 0x000fe200007fe4ff */
[----:B0-----:R-:W-:Y:S01]  /*19f0*/  IMAD.WIDE R28, R17, 0x4, R26 ;  /* 0x00000004111c7825 */ /* 0x001fe200078e021a */
[----:B------:R-:W-:-:S04]  /*1a00*/  ISETP.GE.U32.AND P0, PT, R0, UR4, PT ;  /* 0x0000000400007c0c */ /* 0x000fc8000bf06070 */
[----:B------:R-:W-:Y:S01]  /*1a10*/  ISETP.GE.AND.EX P0, PT, R3, UR58, PT, P0 ;  /* 0x0000003a03007c0c */ /* 0x000fe2000bf06300 */
[----:B--2---:R-:W-:Y:S01]  /*1a20*/  FMUL.FTZ R24, R23, R16 ;  /* 0x0000001017187220 */ /* 0x004fe20000410000 */
[----:B---3--:R-:W-:-:S03]  /*1a30*/  FMUL.FTZ R21, R9, R20 ;  /* 0x0000001409157220 */ /* 0x008fc60000410000 */
[----:B----4-:R-:W-:Y:S01]  /*1a40*/  FFMA.FTZ R5, R9, R18, -R24 ;  /* 0x0000001209057223 */ /* 0x010fe20000010818 */
[-C--:B-----5:R-:W-:Y:S01]  /*1a50*/  FMUL.FTZ R8, R18, R15.reuse ;  /* 0x0000000f12087220 */ /* 0x0a0fe20000410000 */
[----:B------:R-:W-:-:S03]  /*1a60*/  FFMA.FTZ R21, R16, R15, -R21 ;  /* 0x0000000f10157223 */ /* 0x000fc60000010815 */
[----:B------:R-:W-:Y:S01]  /*1a70*/  FFMA.FTZ R23, R23, R20, -R8 ;  /* 0x0000001417177223 */ /* 0x000fe20000010808 */
[----:B------:R-:W-:Y:S01]  /*1a80*/  IMAD.WIDE R8, R17, 0x4, R28 ;  /* 0x0000000411087825 */ /* 0x000fe200078e021c */
[----:B------:R0:W-:Y:S04]  /*1a90*/  STG.E desc[UR60][R26.64], R5 ;  /* 0x000000051a007986 */ /* 0x0001e8000c10193c */
[----:B------:R0:W-:Y:S04]  /*1aa0*/  STG.E desc[UR60][R28.64], R21 ;  /* 0x000000151c007986 */ /* 0x0001e8000c10193c */
[----:B------:R0:W-:Y:S01]  /*1ab0*/  STG.E desc[UR60][R8.64], R23 ;  /* 0x0000001708007986 */ /* 0x0001e2000c10193c */
[----:B------:R-:W-:Y:S05]  /*1ac0*/  @!P0 BRA `(.L_x_34) ;  /* 0xffffffe800848947 */ /* 0x000fea000383ffff */
[----:B------:R-:W-:Y:S05]  /*1ad0*/  BSYNC B0 ;  /* 0x0000000000007941 */ /* 0x000fea0003800000 */
.L_x_32:
[----:B------:R-:W-:Y:S05]  /*1ae0*/  EXIT ;  /* 0x000000000000794d */ /* 0x000fea0003800000 */
.L_x_35:
        /* <DEDUP_REMOVED lines=9> */
.L_x_96:


//--------------------- .text._ZN2at6native12cross_kernelIf16OffsetCalculatorILi3EjLb0EElEEviPT_PKS4_S7_T0_T1_S9_S9_ --------------------------
	.section	.text._ZN2at6native12cross_kernelIf16OffsetCalculatorILi3EjLb0EElEEviPT_PKS4_S7_T0_T1_S9_S9_,"ax",@progbits
	.align	128
        .global         _ZN2at6native12cross_kernelIf16OffsetCalculatorILi3EjLb0EElEEviPT_PKS4_S7_T0_T1_S9_S9_
        .type           _ZN2at6native12cross_kernelIf16OffsetCalculatorILi3EjLb0EElEEviPT_PKS4_S7_T0_T1_S9_S9_,@function
        .size           _ZN2at6native12cross_kernelIf16OffsetCalculatorILi3EjLb0EElEEviPT_PKS4_S7_T0_T1_S9_S9_,(.L_x_97 - _ZN2at6native12cross_kernelIf16OffsetCalculatorILi3EjLb0EElEEviPT_PKS4_S7_T0_T1_S9_S9_)
        .other          _ZN2at6native12cross_kernelIf16OffsetCalculatorILi3EjLb0EElEEviPT_PKS4_S7_T0_T1_S9_S9_,@"STO_CUDA_ENTRY STV_DEFAULT"
_ZN2at6native12cross_kernelIf16OffsetCalculatorILi3EjLb0EElEEviPT_PKS4_S7_T0_T1_S9_S9_:
.text._ZN2at6native12cross_kernelIf16OffsetCalculatorILi3EjLb0EElEEviPT_PKS4_S7_T0_T1_S9_S9_:
        /* <DEDUP_REMOVED lines=13> */
[----:B------:R-:W-:Y:S01]  /*00d0*/  ULDC.64 UR4, c[0x0][0x490] ;  /* 0x0001240000047ab9 */ /* 0x000fe20000000a00 */
[----:B------:R-:W-:Y:S01]  /*00e0*/  BSSY B0, `(.L_x_36) ;  /* 0x00001a5000007945 */ /* 0x000fe20003800000 */
[----:B------:R-:W-:Y:S02]  /*00f0*/  USHF.L.U64.HI UR54, UR4, 0x2, UR5 ;  /* 0x0000000204367899 */ /* 0x000fe40008010205 */
[----:B------:R-:W-:Y:S02]  /*0100*/  USHF.L.U32 UR55, UR4, 0x2, URZ ;  /* 0x0000000204377899 */ /* 0x000fe4000800063f */
[----:B------:R-:W1:Y:S01]  /*0110*/  LDC.64 R10, c[0x0][0x220] ;  /* 0x00008800ff0a7b82 */ /* 0x000e620000000a00 */
[----:B------:R-:W-:Y:S01]  /*0120*/  ULDC.64 UR4, c[0x0][0x498] ;  /* 0x0001260000047ab9 */ /* 0x000fe20000000a00 */
[----:B------:R-:W-:Y:S01]  /*0130*/  ULDC UR30, c[0x0][0xc] ;  /* 0x00000300001e7ab9 */ /* 0x000fe20000000800 */
[----:B------:R-:W-:Y:S01]  /*0140*/  ULDC UR26, c[0x0][0x230] ;  /* 0x00008c00001a7ab9 */ /* 0x000fe20000000800 */
[----:B------:R-:W-:Y:S01]  /*0150*/  USHF.L.U64.HI UR56, UR4, 0x2, UR5 ;  /* 0x0000000204387899 */ /* 0x000fe20008010205 */
[----:B------:R-:W-:Y:S01]  /*0160*/  ISETP.NE.AND P1, PT, RZ, UR26, PT ;  /* 0x0000001aff007c0c */ /* 0x000fe2000bf25270 */
[----:B------:R-:W-:Y:S01]  /*0170*/  USHF.L.U32 UR57, UR4, 0x2, URZ ;  /* 0x0000000204397899 */ /* 0x000fe2000800063f */
[----:B------:R-:W-:Y:S01]  /*0180*/  IMAD R7, R7, UR30, RZ ;  /* 0x0000001e07077c24 */ /* 0x000fe2000f8e02ff */
        /* <DEDUP_REMOVED lines=8> */
[C-C-:B0-----:R-:W-:Y:S01]  /*0210*/  SHF.L.U64.HI R15, R8.reuse, 0x1, R9.reuse ;  /* 0x00000001080f7819 */ /* 0x141fe20000010209 */
[----:B------:R-:W-:Y:S01]  /*0220*/  ULDC UR48, c[0x0][0x260] ;  /* 0x0000980000307ab9 */ /* 0x000fe20000000800 */
[C---:B------:R-:W-:Y:S01]  /*0230*/  SHF.L.U64.HI R2, R8.reuse, 0x2, R9 ;  /* 0x0000000208027819 */ /* 0x040fe20000010209 */
[----:B------:R-:W-:Y:S01]  /*0240*/  ULDC UR47, c[0x0][0x384] ;  /* 0x0000e100002f7ab9 */ /* 0x000fe20000000800 */
[C---:B------:R-:W-:Y:S01]  /*0250*/  SHF.L.U32 R4, R8.reuse, 0x1, RZ ;  /* 0x0000000108047819 */ /* 0x040fe200000006ff */
[----:B------:R-:W-:Y:S01]  /*0260*/  ULDC UR46, c[0x0][0x264] ;  /* 0x00009900002e7ab9 */ /* 0x000fe20000000800 */
[----:B------:R-:W-:Y:S01]  /*0270*/  SHF.L.U32 R5, R8, 0x2, RZ ;  /* 0x0000000208057819 */ /* 0x000fe200000006ff */
[----:B------:R-:W-:Y:S01]  /*0280*/  ULDC UR45, c[0x0][0x398] ;  /* 0x0000e600002d7ab9 */ /* 0x000fe20000000800 */
[----:B------:R-:W0:Y:S01]  /*0290*/  LDC.64 R8, c[0x0][0x218] ;  /* 0x00008600ff087b82 */ /* 0x000e220000000a00 */
        /* <DEDUP_REMOVED lines=38> */
[----:B-12---:R-:W-:-:S05]  /*0500*/  ULDC UR31, c[0x0][0x474] ;  /* 0x00011d00001f7ab9 */ /* 0x006fca0000000800 */
.L_x_38:
[----:B------:R-:W-:Y:S01]  /*0510*/  HFMA2.MMA R22, -RZ, RZ, 0, 0 ;  /* 0x00000000ff167435 */ /* 0x000fe200000001ff */
        /* <DEDUP_REMOVED lines=9> */
[----:B------:R-:W-:Y:S01]  /*05b0*/  ULDC.64 UR32, c[0x0][0x360] ;  /* 0x0000d80000207ab9 */ /* 0x000fe20000000a00 */
[----:B-1----:R-:W-:Y:S02]  /*05c0*/  ISETP.NE.AND P0, PT, R14, 0x1, PT ;  /* 0x000000010e00780c */ /* 0x002fe40003f05270 */
        /* <DEDUP_REMOVED lines=305> */
.L_x_37:
[----:B------:R-:W-:-:S04]  /*18e0*/  IMAD.WIDE.U32 R22, R22, 0x4, R10 ;  /* 0x0000000416167825 */ /* 0x000fc800078e000a */
[----:B------:R-:W-:Y:S01]  /*18f0*/  IMAD.WIDE.U32 R16, R21, 0x4, R12 ;  /* 0x0000000415107825 */ /* 0x000fe200078e000c */
[----:B------:R-:W-:Y:S02]  /*1900*/  IADD3 R14, P2, R22, UR57, RZ ;  /* 0x00000039160e7c10 */ /* 0x000fe4000ff5e0ff */
[----:B------:R-:W-:Y:S02]  /*1910*/  LEA R16, P0, R4, R16, 0x2 ;  /* 0x0000001004107211 */ /* 0x000fe400078010ff */
[----:B------:R-:W-:Y:S02]  /*1920*/  IADD3.X R15, R23, UR56, RZ, P2, !PT ;  /* 0x00000038170f7c10 */ /* 0x000fe400097fe4ff */
[----:B------:R-:W-:Y:S01]  /*1930*/  IADD3 R20, P2, R14, UR57, RZ ;  /* 0x000000390e147c10 */ /* 0x000fe2000ff5e0ff */
[----:B------:R-:W2:Y:S01]  /*1940*/  LDG.E R23, desc[UR60][R22.64] ;  /* 0x0000003c16177981 */ /* 0x000ea2000c1e1900 */
[----:B------:R-:W-:Y:S02]  /*1950*/  IADD3.X R17, R17, R6, RZ, P0, !PT ;  /* 0x0000000611117210 */ /* 0x000fe400007fe4ff */
[----:B------:R-:W-:Y:S01]  /*1960*/  IADD3 R18, P0, R16, -R5, RZ ;  /* 0x8000000510127210 */ /* 0x000fe20007f1e0ff */
[----:B------:R-:W3:Y:S01]  /*1970*/  LDG.E R14, desc[UR60][R14.64] ;  /* 0x0000003c0e0e7981 */ /* 0x000ee2000c1e1900 */
[----:B------:R-:W-:-:S02]  /*1980*/  IADD3.X R21, R15, UR56, RZ, P2, !PT ;  /* 0x000000380f157c10 */ /* 0x000fc400097fe4ff */
[----:B------:R-:W-:Y:S01]  /*1990*/  IADD3.X R19, R17, ~R2, RZ, P0, !PT ;  /* 0x8000000211137210 */ /* 0x000fe200007fe4ff */
[----:B------:R-:W2:Y:S01]  /*19a0*/  LDG.E R16, desc[UR60][R16.64] ;  /* 0x0000003c10107981 */ /* 0x000ea2000c1e1900 */
[----:B------:R-:W-:-:S03]  /*19b0*/  IADD3 R24, P0, R18, -R5, RZ ;  /* 0x8000000512187210 */ /* 0x000fc60007f1e0ff */
[----:B------:R2:W4:Y:S01]  /*19c0*/  LDG.E R21, desc[UR60][R20.64] ;  /* 0x0000003c14157981 */ /* 0x000522000c1e1900 */
[----:B------:R-:W-:-:S03]  /*19d0*/  IADD3.X R25, R19, ~R2, RZ, P0, !PT ;  /* 0x8000000213197210 */ /* 0x000fc600007fe4ff */
[----:B------:R-:W4:Y:S04]  /*19e0*/  LDG.E R18, desc[UR60][R18.64] ;  /* 0x0000003c12127981 */ /* 0x000f28000c1e1900 */
[----:B------:R-:W5:Y:S01]  /*19f0*/  LDG.E R24, desc[UR60][R24.64] ;  /* 0x0000003c18187981 */ /* 0x000f62000c1e1900 */
[----:B0-----:R-:W-:-:S03]  /*1a00*/  IMAD.WIDE.U32 R28, R27, 0x4, R8 ;  /* 0x000000041b1c7825 */ /* 0x001fc600078e0008 */
[----:B------:R-:W-:Y:S01]  /*1a10*/  IADD3 R26, P0, R28, UR55, RZ ;  /* 0x000000371c1a7c10 */ /* 0x000fe2000ff1e0ff */
[----:B--2---:R-:W-:Y:S01]  /*1a20*/  FMUL.FTZ R20, R16, R23 ;  /* 0x0000001710147220 */ /* 0x004fe20000410000 */
[----:B----4-:R-:W-:-:S04]  /*1a30*/  FMUL.FTZ R27, R18, R21 ;  /* 0x00000015121b7220 */ /* 0x010fc80000410000 */
[----:B---3--:R-:W-:Y:S01]  /*1a40*/  FFMA.FTZ R22, R16, R14, -R27 ;  /* 0x0000000e10167223 */ /* 0x008fe2000001081b */
[----:B------:R-:W-:Y:S01]  /*1a50*/  IADD3.X R27, R29, UR54, RZ, P0, !PT ;  /* 0x000000361d1b7c10 */ /* 0x000fe200087fe4ff */
[-C--:B-----5:R-:W-:Y:S01]  /*1a60*/  FFMA.FTZ R19, R21, R24.reuse, -R20 ;  /* 0x0000001815137223 */ /* 0x0a0fe20000010814 */
[----:B------:R-:W-:Y:S01]  /*1a70*/  IADD3 R20, P0, R26, UR55, RZ ;  /* 0x000000371a147c10 */ /* 0x000fe2000ff1e0ff */
[----:B------:R-:W-:-:S03]  /*1a80*/  FMUL.FTZ R17, R14, R24 ;  /* 0x000000180e117220 */ /* 0x000fc60000410000 */
[----:B------:R-:W-:Y:S01]  /*1a90*/  IADD3.X R21, R27, UR54, RZ, P0, !PT ;  /* 0x000000361b157c10 */ /* 0x000fe200087fe4ff */
[----:B------:R-:W-:Y:S01]  /*1aa0*/  FFMA.FTZ R17, R18, R23, -R17 ;  /* 0x0000001712117223 */ /* 0x000fe20000010811 */
[----:B------:R-:W-:Y:S01]  /*1ab0*/  IADD3 R0, P0, R7, R0, RZ ;  /* 0x0000000007007210 */ /* 0x000fe20007f1e0ff */
[----:B------:R1:W-:Y:S03]  /*1ac0*/  STG.E desc[UR60][R28.64], R22 ;  /* 0x000000161c007986 */ /* 0x0003e6000c10193c */
[----:B------:R-:W-:Y:S01]  /*1ad0*/  IADD3.X R3, RZ, R3, RZ, P0, !PT ;  /* 0x00000003ff037210 */ /* 0x000fe200007fe4ff */
[----:B------:R1:W-:Y:S01]  /*1ae0*/  STG.E desc[UR60][R26.64], R19 ;  /* 0x000000131a007986 */ /* 0x0003e2000c10193c */
[----:B------:R-:W-:-:S03]  /*1af0*/  ISETP.GE.U32.AND P0, PT, R0, UR4, PT ;  /* 0x0000000400007c0c */ /* 0x000fc6000bf06070 */
[----:B------:R1:W-:Y:S01]  /*1b00*/  STG.E desc[UR60][R20.64], R17 ;  /* 0x0000001114007986 */ /* 0x0003e2000c10193c */
[----:B------:R-:W-:-:S13]  /*1b10*/  ISETP.GE.AND.EX P0, PT, R3, UR58, PT, P0 ;  /* 0x0000003a03007c0c */ /* 0x000fda000bf06300 */
[----:B-1----:R-:W-:Y:S05]  /*1b20*/  @!P0 BRA `(.L_x_38) ;  /* 0xffffffe800788947 */ /* 0x002fea000383ffff */
[----:B------:R-:W-:Y:S05]  /*1b30*/  BSYNC B0 ;  /* 0x0000000000007941 */ /* 0x000fea0003800000 */
.L_x_36:
[----:B------:R-:W-:Y:S05]  /*1b40*/  EXIT ;  /* 0x000000000000794d */ /* 0x000fea0003800000 */
.L_x_39:
        /* <DEDUP_REMOVED lines=11> */
.L_x_97:


//--------------------- .text._ZN2at6native12cross_kernelId16OffsetCalculatorILi3EjLb0EEiEEviPT_PKS4_S7_T0_T1_S9_S9_ --------------------------
	.section	.text._ZN2at6native12cross_kernelId16OffsetCalculatorILi3EjLb0EEiEEviPT_PKS4_S7_T0_T1_S9_S9_,"ax",@progbits
	.align	128
        .global         _ZN2at6native12cross_kernelId16OffsetCalculatorILi3EjLb0EEiEEviPT_PKS4_S7_T0_T1_S9_S9_
        .type           _ZN2at6native12cross_kernelId16OffsetCalculatorILi3EjLb0EEiEEviPT_PKS4_S7_T0_T1_S9_S9_,@function
        .size           _ZN2at6native12cross_kernelId16OffsetCalculatorILi3EjLb0EEiEEviPT_PKS4_S7_T0_T1_S9_S9_,(.L_x_98 - _ZN2at6native12cross_kernelId16OffsetCalculatorILi3EjLb0EEiEEviPT_PKS4_S7_T0_T1_S9_S9_)
        .other          _ZN2at6native12cross_kernelId16OffsetCalculatorILi3EjLb0EEiEEviPT_PKS4_S7_T0_T1_S9_S9_,@"STO_CUDA_ENTRY STV_DEFAULT"
_ZN2at6native12cross_kernelId16OffsetCalculatorILi3EjLb0EEiEEviPT_PKS4_S7_T0_T1_S9_S9_:
.text._ZN2at6native12cross_kernelId16OffsetCalculatorILi3EjLb0EEiEEviPT_PKS4_S7_T0_T1_S9_S9_:
        /* <DEDUP_REMOVED lines=77> */
.L_x_42:
[----:B------:R-:W-:Y:S01]  /*04d0*/  HFMA2.MMA R14, -RZ, RZ, 0, 0 ;  /* 0x00000000ff0e7435 */ /* 0x000fe200000001ff */
[----:B------:R-:W-:Y:S02]  /*04e0*/  MOV R28, RZ ;  /* 0x000000ff001c7202 */ /* 0x000fe40000000f00 */
[----:B------:R-:W-:Y:S01]  /*04f0*/  MOV R27, RZ ;  /* 0x000000ff001b7202 */ /* 0x000fe20000000f00 */
[----:B-1----:R-:W-:Y:S07]  /*0500*/  @!P1 BRA `(.L_x_41) ;  /* 0x0000001000dc9947 */ /* 0x002fee0003800000 */
        /* <DEDUP_REMOVED lines=311> */
.L_x_41:
[----:B------:R-:W0:Y:S08]  /*1880*/  LDC.64 R10, c[0x0][0x220] ;  /* 0x00008800ff0a7b82 */ /* 0x000e300000000a00 */
[----:B------:R-:W1:Y:S08]  /*1890*/  LDC.64 R8, c[0x0][0x228] ;  /* 0x00008a00ff087b82 */ /* 0x000e700000000a00 */
[----:B------:R-:W2:Y:S01]  /*18a0*/  LDC R15, c[0x0][0x494] ;  /* 0x00012500ff0f7b82 */ /* 0x000ea20000000800 */
[----:B0-----:R-:W-:-:S07]  /*18b0*/  IMAD.WIDE.U32 R10, R14, 0x8, R10 ;  /* 0x000000080e0a7825 */ /* 0x001fce00078e000a */
[----:B------:R-:W0:Y:S01]  /*18c0*/  LDC.64 R20, c[0x0][0x218] ;  /* 0x00008600ff147b82 */ /* 0x000e220000000a00 */
[-C--:B------:R-:W-:Y:S02]  /*18d0*/  LEA R24, P2, R6, R10.reuse, 0x3 ;  /* 0x0000000a06187211 */ /* 0x080fe400078418ff */
[----:B------:R-:W-:Y:S01]  /*18e0*/  LEA R16, P0, R4, R10, 0x3 ;  /* 0x0000000a04107211 */ /* 0x000fe200078018ff */
[----:B-1----:R-:W-:Y:S01]  /*18f0*/  IMAD.WIDE.U32 R28, R28, 0x8, R8 ;  /* 0x000000081c1c7825 */ /* 0x002fe200078e0008 */
[C---:B------:R-:W-:Y:S02]  /*1900*/  IADD3.X R25, R11.reuse, R2, RZ, P2, !PT ;  /* 0x000000020b197210 */ /* 0x040fe400017fe4ff */
[----:B------:R-:W-:Y:S02]  /*1910*/  IADD3.X R17, R11, R22, RZ, P0, !PT ;  /* 0x000000160b117210 */ /* 0x000fe400007fe4ff */
[----:B------:R-:W-:Y:S01]  /*1920*/  LEA R8, P2, R5, R28, 0x3 ;  /* 0x0000001c05087211 */ /* 0x000fe200078418ff */
[----:B------:R-:W3:Y:S01]  /*1930*/  LDG.E.64 R10, desc[UR60][R10.64] ;  /* 0x0000003c0a0a7981 */ /* 0x000ee2000c1e1b00 */
[----:B--2---:R-:W-:-:S03]  /*1940*/  IMAD.WIDE R14, R15, 0x8, R28 ;  /* 0x000000080f0e7825 */ /* 0x004fc600078e021c */
[----:B------:R-:W2:Y:S01]  /*1950*/  LDG.E.64 R24, desc[UR60][R24.64] ;  /* 0x0000003c18187981 */ /* 0x000ea2000c1e1b00 */
[----:B------:R-:W-:-:S03]  /*1960*/  IADD3.X R9, R29, R23, RZ, P2, !PT ;  /* 0x000000171d097210 */ /* 0x000fc600017fe4ff */
[----:B------:R-:W2:Y:S04]  /*1970*/  LDG.E.64 R14, desc[UR60][R14.64] ;  /* 0x0000003c0e0e7981 */ /* 0x000ea8000c1e1b00 */
[----:B------:R-:W4:Y:S04]  /*1980*/  LDG.E.64 R16, desc[UR60][R16.64] ;  /* 0x0000003c10107981 */ /* 0x000f28000c1e1b00 */
[----:B------:R-:W4:Y:S04]  /*1990*/  LDG.E.64 R8, desc[UR60][R8.64] ;  /* 0x0000003c08087981 */ /* 0x000f28000c1e1b00 */
[----:B------:R-:W5:Y:S01]  /*19a0*/  LDG.E.64 R18, desc[UR60][R28.64] ;  /* 0x0000003c1c127981 */ /* 0x000f62000c1e1b00 */
[----:B0-----:R-:W-:Y:S01]  /*19b0*/  IMAD.WIDE.U32 R20, R27, 0x8, R20 ;  /* 0x000000081b147825 */ /* 0x001fe200078e0014 */
[----:B------:R-:W-:-:S04]  /*19c0*/  IADD3 R0, P0, R7, R0, RZ ;  /* 0x0000000007007210 */ /* 0x000fc80007f1e0ff */
[----:B------:R-:W-:Y:S02]  /*19d0*/  IADD3.X R3, RZ, R3, RZ, P0, !PT ;  /* 0x00000003ff037210 */ /* 0x000fe400007fe4ff */
[----:B------:R-:W-:-:S04]  /*19e0*/  ISETP.GE.U32.AND P0, PT, R0, UR4, PT ;  /* 0x0000000400007c0c */ /* 0x000fc8000bf06070 */
[----:B------:R-:W-:Y:S01]  /*19f0*/  ISETP.GE.AND.EX P0, PT, R3, UR58, PT, P0 ;  /* 0x0000003a03007c0c */ /* 0x000fe2000bf06300 */
[----:B--2---:R-:W-:-:S08]  /*1a00*/  DMUL R12, R14, R24 ;  /* 0x000000180e0c7228 */ /* 0x004fd00000000000 */
[C---:B----4-:R-:W-:Y:S02]  /*1a10*/  DFMA R12, R8.reuse, R16, -R12 ;  /* 0x00000010080c722b */ /* 0x050fe4000000080c */
[----:B---3--:R-:W-:-:S08]  /*1a20*/  DMUL R8, R8, R10 ;  /* 0x0000000a08087228 */ /* 0x008fd00000000000 */
[-C--:B-----5:R-:W-:Y:S01]  /*1a30*/  DFMA R8, R24, R18.reuse, -R8 ;  /* 0x000000121808722b */ /* 0x0a0fe20000000808 */
[----:B------:R-:W0:Y:S01]  /*1a40*/  LDC R25, c[0x0][0x48c] ;  /* 0x00012300ff197b82 */ /* 0x000e220000000800 */
[----:B------:R-:W-:Y:S01]  /*1a50*/  DMUL R18, R16, R18 ;  /* 0x0000001210127228 */ /* 0x000fe20000000000 */
[----:B------:R1:W-:Y:S07]  /*1a60*/  STG.E.64 desc[UR60][R20.64], R12 ;  /* 0x0000000c14007986 */ /* 0x0003ee000c101b3c */
[----:B------:R-:W-:Y:S01]  /*1a70*/  DFMA R18, R14, R10, -R18 ;  /* 0x0000000a0e12722b */ /* 0x000fe20000000812 */
[----:B0-----:R-:W-:-:S04]  /*1a80*/  IMAD.WIDE R16, R25, 0x8, R20 ;  /* 0x0000000819107825 */ /* 0x001fc800078e0214 */
[----:B------:R-:W-:Y:S01]  /*1a90*/  IMAD.WIDE R10, R25, 0x8, R16 ;  /* 0x00000008190a7825 */ /* 0x000fe200078e0210 */
[----:B------:R1:W-:Y:S04]  /*1aa0*/  STG.E.64 desc[UR60][R16.64], R8 ;  /* 0x0000000810007986 */ /* 0x0003e8000c101b3c */
[----:B------:R1:W-:Y:S01]  /*1ab0*/  STG.E.64 desc[UR60][R10.64], R18 ;  /* 0x000000120a007986 */ /* 0x0003e2000c101b3c */
[----:B------:R-:W-:Y:S05]  /*1ac0*/  @!P0 BRA `(.L_x_42) ;  /* 0xffffffe800808947 */ /* 0x000fea000383ffff */
[----:B------:R-:W-:Y:S05]  /*1ad0*/  BSYNC B0 ;  /* 0x0000000000007941 */ /* 0x000fea0003800000 */
.L_x_40:
[----:B------:R-:W-:Y:S05]  /*1ae0*/  EXIT ;  /* 0x000000000000794d */ /* 0x000fea0003800000 */
.L_x_43:
        /* <DEDUP_REMOVED lines=9> */
.L_x_98:


//--------------------- .text._ZN2at6native12cross_kernelId16OffsetCalculatorILi3EjLb0EElEEviPT_PKS4_S7_T0_T1_S9_S9_ --------------------------
	.section	.text._ZN2at6native12cross_kernelId16OffsetCalculatorILi3EjLb0EElEEviPT_PKS4_S7_T0_T1_S9_S9_,"ax",@progbits
	.align	128
        .global         _ZN2at6native12cross_kernelId16OffsetCalculatorILi3EjLb0EElEEviPT_PKS4_S7_T0_T1_S9_S9_
        .type           _ZN2at6native12cross_kernelId16OffsetCalculatorILi3EjLb0EElEEviPT_PKS4_S7_T0_T1_S9_S9_,@function
        .size           _ZN2at6native12cross_kernelId16OffsetCalculatorILi3EjLb0EElEEviPT_PKS4_S7_T0_T1_S9_S9_,(.L_x_99 - _ZN2at6native12cross_kernelId16OffsetCalculatorILi3EjLb0EElEEviPT_PKS4_S7_T0_T1_S9_S9_)
        .other          _ZN2at6native12cross_kernelId16OffsetCalculatorILi3EjLb0EElEEviPT_PKS4_S7_T0_T1_S9_S9_,@"STO_CUDA_ENTRY STV_DEFAULT"
_ZN2at6native12cross_kernelId16OffsetCalculatorILi3EjLb0EElEEviPT_PKS4_S7_T0_T1_S9_S9_:
.text._ZN2at6native12cross_kernelId16OffsetCalculatorILi3EjLb0EElEEviPT_PKS4_S7_T0_T1_S9_S9_:
        /* <DEDUP_REMOVED lines=12> */
[----:B------:R-:W-:Y:S01]  /*00c0*/  ULDC.64 UR4, c[0x0][0x490] ;  /* 0x0001240000047ab9 */ /* 0x000fe20000000a00 */
[----:B------:R-:W-:Y:S01]  /*00d0*/  BSSY B0, `(.L_x_44) ;  /* 0x00001a6000007945 */ /* 0x000fe20003800000 */
[----:B------:R-:W-:Y:S01]  /*00e0*/  USHF.L.U64.HI UR54, UR4, 0x3, UR5 ;  /* 0x0000000304367899 */ /* 0x000fe20008010205 */
[----:B------:R-:W-:Y:S01]  /*00f0*/  MOV R25, R2 ;  /* 0x0000000200197202 */ /* 0x000fe20000000f00 */
[----:B------:R-:W-:Y:S01]  /*0100*/  USHF.L.U32 UR55, UR4, 0x3, URZ ;  /* 0x0000000304377899 */ /* 0x000fe2000800063f */
[----:B------:R-:W-:Y:S02]  /*0110*/  ULDC UR30, c[0x0][0xc] ;  /* 0x00000300001e7ab9 */ /* 0x000fe40000000800 */
[----:B------:R-:W-:Y:S01]  /*0120*/  ULDC.64 UR4, c[0x0][0x498] ;  /* 0x0001260000047ab9 */ /* 0x000fe20000000a00 */
[----:B------:R-:W-:Y:S01]  /*0130*/  ULDC UR26, c[0x0][0x230] ;  /* 0x00008c00001a7ab9 */ /* 0x000fe20000000800 */
[----:B------:R-:W-:Y:S01]  /*0140*/  USHF.L.U64.HI UR56, UR4, 0x3, UR5 ;  /* 0x0000000304387899 */ /* 0x000fe20008010205 */
[----:B------:R-:W-:Y:S01]  /*0150*/  ISETP.NE.AND P1, PT, RZ, UR26, PT ;  /* 0x0000001aff007c0c */ /* 0x000fe2000bf25270 */
[----:B------:R-:W-:Y:S01]  /*0160*/  USHF.L.U32 UR57, UR4, 0x3, URZ ;  /* 0x0000000304397899 */ /* 0x000fe2000800063f */
[----:B------:R-:W-:Y:S01]  /*0170*/  IMAD R24, R7, UR30, RZ ;  /* 0x0000001e07187c24 */ /* 0x000fe2000f8e02ff */
        /* <DEDUP_REMOVED lines=12> */
[C---:B------:R-:W-:Y:S01]  /*0240*/  SHF.L.U32 R4, R10.reuse, 0x1, RZ ;  /* 0x000000010a047819 */ /* 0x040fe200000006ff */
[----:B------:R-:W-:Y:S01]  /*0250*/  ULDC UR44, c[0x0][0x278] ;  /* 0x00009e00002c7ab9 */ /* 0x000fe20000000800 */
[C---:B------:R-:W-:Y:S01]  /*0260*/  SHF.L.U64.HI R2, R10.reuse, 0x3, R11 ;  /* 0x000000030a027819 */ /* 0x040fe2000001020b */
[----:B------:R-:W-:Y:S01]  /*0270*/  ULDC UR43, c[0x0][0x39c] ;  /* 0x0000e700002b7ab9 */ /* 0x000fe20000000800 */
[----:B------:R-:W-:Y:S01]  /*0280*/  SHF.L.U32 R5, R10, 0x3, RZ ;  /* 0x000000030a057819 */ /* 0x000fe200000006ff */
        /* <DEDUP_REMOVED lines=36> */
[----:B------:R-:W-:-:S05]  /*04d0*/  ULDC UR31, c[0x0][0x474] ;  /* 0x00011d00001f7ab9 */ /* 0x000fca0000000800 */
.L_x_46:
        /* <DEDUP_REMOVED lines=317> */
.L_x_45:
[----:B------:R-:W0:Y:S08]  /*18b0*/  LDC.64 R8, c[0x0][0x220] ;  /* 0x00008800ff087b82 */ /* 0x000e300000000a00 */
[----:B------:R-:W1:Y:S01]  /*18c0*/  LDC.64 R12, c[0x0][0x228] ;  /* 0x00008a00ff0c7b82 */ /* 0x000e620000000a00 */
[----:B0-----:R-:W-:-:S07]  /*18d0*/  IMAD.WIDE.U32 R10, R10, 0x8, R8 ;  /* 0x000000080a0a7825 */ /* 0x001fce00078e0008 */
[----:B------:R-:W0:Y:S01]  /*18e0*/  LDC.64 R8, c[0x0][0x218] ;  /* 0x00008600ff087b82 */ /* 0x000e220000000a00 */
[----:B------:R-:W-:Y:S01]  /*18f0*/  IADD3 R26, P0, R10, UR57, RZ ;  /* 0x000000390a1a7c10 */ /* 0x000fe2000ff1e0ff */
[----:B-1----:R-:W-:-:S03]  /*1900*/  IMAD.WIDE.U32 R6, R6, 0x8, R12 ;  /* 0x0000000806067825 */ /* 0x002fc600078e000c */
[----:B------:R-:W-:Y:S02]  /*1910*/  IADD3.X R27, R11, UR56, RZ, P0, !PT ;  /* 0x000000380b1b7c10 */ /* 0x000fe400087fe4ff */
[----:B------:R-:W-:Y:S01]  /*1920*/  IADD3 R16, P0, R26, UR57, RZ ;  /* 0x000000391a107c10 */ /* 0x000fe2000ff1e0ff */
[----:B------:R-:W2:Y:S01]  /*1930*/  LDG.E.64 R10, desc[UR60][R10.64] ;  /* 0x0000003c0a0a7981 */ /* 0x000ea2000c1e1b00 */
[----:B------:R-:W-:Y:S02]  /*1940*/  LEA R6, P2, R4, R6, 0x3 ;  /* 0x0000000604067211 */ /* 0x000fe400078418ff */
[----:B------:R-:W-:Y:S01]  /*1950*/  IADD3.X R17, R27, UR56, RZ, P0, !PT ;  /* 0x000000381b117c10 */ /* 0x000fe200087fe4ff */
[----:B------:R-:W3:Y:S01]  /*1960*/  LDG.E.64 R22, desc[UR60][R26.64] ;  /* 0x0000003c1a167981 */ /* 0x000ee2000c1e1b00 */
[----:B------:R-:W-:Y:S02]  /*1970*/  IADD3.X R7, R7, R0, RZ, P2, !PT ;  /* 0x0000000007077210 */ /* 0x000fe400017fe4ff */
[----:B------:R-:W-:-:S02]  /*1980*/  IADD3 R28, P2, R6, -R5, RZ ;  /* 0x80000005061c7210 */ /* 0x000fc40007f5e0ff */
[----:B------:R-:W4:Y:S02]  /*1990*/  LDG.E.64 R16, desc[UR60][R16.64] ;  /* 0x0000003c10107981 */ /* 0x000f24000c1e1b00 */
[-C--:B------:R-:W-:Y:S02]  /*19a0*/  IADD3.X R29, R7, ~R2.reuse, RZ, P2, !PT ;  /* 0x80000002071d7210 */ /* 0x080fe400017fe4ff */
[----:B------:R-:W-:Y:S01]  /*19b0*/  IADD3 R18, P0, R28, -R5, RZ ;  /* 0x800000051c127210 */ /* 0x000fe20007f1e0ff */
[----:B------:R-:W2:Y:S04]  /*19c0*/  LDG.E.64 R6, desc[UR60][R6.64] ;  /* 0x0000003c06067981 */ /* 0x000ea8000c1e1b00 */
[----:B------:R-:W4:Y:S01]  /*19d0*/  LDG.E.64 R14, desc[UR60][R28.64] ;  /* 0x0000003c1c0e7981 */ /* 0x000f22000c1e1b00 */
[----:B------:R-:W-:-:S06]  /*19e0*/  IADD3.X R19, R29, ~R2, RZ, P0, !PT ;  /* 0x800000021d137210 */ /* 0x000fcc00007fe4ff */
[----:B------:R-:W5:Y:S01]  /*19f0*/  LDG.E.64 R18, desc[UR60][R18.64] ;  /* 0x0000003c12127981 */ /* 0x000f62000c1e1b00 */
[----:B0-----:R-:W-:Y:S01]  /*1a00*/  IMAD.WIDE.U32 R8, R21, 0x8, R8 ;  /* 0x0000000815087825 */ /* 0x001fe200078e0008 */
[----:B----4-:R-:W-:Y:S02]  /*1a10*/  DMUL R12, R14, R16 ;  /* 0x000000100e0c7228 */ /* 0x010fe40000000000 */
[----:B--2---:R-:W-:-:S06]  /*1a20*/  DMUL R20, R6, R10 ;  /* 0x0000000a06147228 */ /* 0x004fcc0000000000 */
[----:B---3--:R-:W-:Y:S02]  /*1a30*/  DFMA R12, R6, R22, -R12 ;  /* 0x00000016060c722b */ /* 0x008fe4000000080c */
[-C--:B-----5:R-:W-:Y:S01]  /*1a40*/  DMUL R22, R22, R18.reuse ;  /* 0x0000001216167228 */ /* 0x0a0fe20000000000 */
[----:B------:R-:W-:Y:S01]  /*1a50*/  IADD3 R6, P0, R8, UR55, RZ ;  /* 0x0000003708067c10 */ /* 0x000fe2000ff1e0ff */
[----:B------:R-:W-:-:S03]  /*1a60*/  DFMA R20, R16, R18, -R20 ;  /* 0x000000121014722b */ /* 0x000fc60000000814 */
[----:B------:R-:W-:Y:S02]  /*1a70*/  IADD3.X R7, R9, UR54, RZ, P0, !PT ;  /* 0x0000003609077c10 */ /* 0x000fe400087fe4ff */
[----:B------:R-:W-:Y:S01]  /*1a80*/  IADD3 R16, P0, R6, UR55, RZ ;  /* 0x0000003706107c10 */ /* 0x000fe2000ff1e0ff */
[----:B------:R-:W-:-:S03]  /*1a90*/  DFMA R22, R14, R10, -R22 ;  /* 0x0000000a0e16722b */ /* 0x000fc60000000816 */
[----:B------:R-:W-:Y:S02]  /*1aa0*/  IADD3.X R17, R7, UR54, RZ, P0, !PT ;  /* 0x0000003607117c10 */ /* 0x000fe400087fe4ff */
[----:B------:R-:W-:Y:S01]  /*1ab0*/  IADD3 R25, P0, R24, R25, RZ ;  /* 0x0000001918197210 */ /* 0x000fe20007f1e0ff */
        /* <DEDUP_REMOVED lines=8> */
.L_x_44:
[----:B------:R-:W-:Y:S05]  /*1b40*/  EXIT ;  /* 0x000000000000794d */ /* 0x000fea0003800000 */
.L_x_47:
        /* <DEDUP_REMOVED lines=11> */
.L_x_99:


//--------------------- .text._ZN2at6native12cross_kernelIs16OffsetCalculatorILi3EjLb0EEiEEviPT_PKS4_S7_T0_T1_S9_S9_ --------------------------
	.section	.text._ZN2at6native12cross_kernelIs16OffsetCalculatorILi3EjLb0EEiEEviPT_PKS4_S7_T0_T1_S9_S9_,"ax",@progbits
	.align	128
        .global         _ZN2at6native12cross_kernelIs16OffsetCalculatorILi3EjLb0EEiEEviPT_PKS4_S7_T0_T1_S9_S9_
        .type           _ZN2at6native12cross_kernelIs16OffsetCalculatorILi3EjLb0EEiEEviPT_PKS4_S7_T0_T1_S9_S9_,@function
        .size           _ZN2at6native12cross_kernelIs16OffsetCalculatorILi3EjLb0EEiEEviPT_PKS4_S7_T0_T1_S9_S9_,(.L_x_100 - _ZN2at6native12cross_kernelIs16OffsetCalculatorILi3EjLb0EEiEEviPT_PKS4_S7_T0_T1_S9_S9_)
        .other          _ZN2at6native12cross_kernelIs16OffsetCalculatorILi3EjLb0EEiEEviPT_PKS4_S7_T0_T1_S9_S9_,@"STO_CUDA_ENTRY STV_DEFAULT"
_ZN2at6native12cross_kernelIs16OffsetCalculatorILi3EjLb0EEiEEviPT_PKS4_S7_T0_T1_S9_S9_:
.text._ZN2at6native12cross_kernelIs16OffsetCalculatorILi3EjLb0EEiEEviPT_PKS4_S7_T0_T1_S9_S9_:
        /* <DEDUP_REMOVED lines=35> */
[----:B0-----:R-:W-:Y:S01]  /*0230*/  SHF.R.S32.HI R3, RZ, 0x1f, R8 ;  /* 0x0000001fff037819 */ /* 0x001fe20000011408 */
[----:B------:R-:W-:Y:S01]  /*0240*/  ULDC UR44, c[0x0][0x290] ;  /* 0x0000a400002c7ab9 */ /* 0x000fe20000000800 */
[----:B------:R-:W-:Y:S01]  /*0250*/  SHF.L.U32 R2, R9, 0x1, RZ ;  /* 0x0000000109027819 */ /* 0x000fe200000006ff */
[----:B------:R-:W-:Y:S01]  /*0260*/  ULDC UR43, c[0x0][0x3b4] ;  /* 0x0000ed00002b7ab9 */ /* 0x000fe20000000800 */
[C---:B------:R-:W-:Y:S01]  /*0270*/  SHF.L.U64.HI R4, R8.reuse, 0x1, R3 ;  /* 0x0000000108047819 */ /* 0x040fe20000010203 */
[----:B------:R-:W-:Y:S01]  /*0280*/  ULDC UR42, c[0x0][0x294] ;  /* 0x0000a500002a7ab9 */ /* 0x000fe20000000800 */
[----:B------:R-:W-:Y:S01]  /*0290*/  SHF.L.U32 R6, R8, 0x1, RZ ;  /* 0x0000000108067819 */ /* 0x000fe200000006ff */
[----:B------:R-:W-:Y:S01]  /*02a0*/  ULDC UR41, c[0x0][0x3c8] ;  /* 0x0000f20000297ab9 */ /* 0x000fe20000000800 */
[----:B------:R-:W0:Y:S01]  /*02b0*/  LDC.64 R8, c[0x0][0x218] ;  /* 0x00008600ff087b82 */ /* 0x000e220000000a00 */
        /* <DEDUP_REMOVED lines=35> */
[----:B-12---:R-:W-:-:S05]  /*04f0*/  ULDC.64 UR32, c[0x0][0x360] ;  /* 0x0000d80000207ab9 */ /* 0x006fca0000000a00 */
.L_x_50:
[----:B------:R-:W-:Y:S01]  /*0500*/  HFMA2.MMA R22, -RZ, RZ, 0, 0 ;  /* 0x00000000ff167435 */ /* 0x000fe200000001ff */
[----:B-1----:R-:W-:Y:S02]  /*0510*/  MOV R21, RZ ;  /* 0x000000ff00157202 */ /* 0x002fe40000000f00 */
[----:B------:R-:W-:Y:S01]  /*0520*/  MOV R3, RZ ;  /* 0x000000ff00037202 */ /* 0x000fe20000000f00 */
[----:B------:R-:W-:Y:S07]  /*0530*/  @!P1 BRA `(.L_x_49) ;  /* 0x0000001000dc9947 */ /* 0x000fee0003800000 */
[----:B------:R-:W1:Y:S01]  /*0540*/  LDC.64 R14, c[0x0][0x230] ;  /* 0x00008c00ff0e7b82 */ /* 0x000e620000000a00 */
[----:B------:R-:W-:Y:S02]  /*0550*/  MOV R16, RZ ;  /* 0x000000ff00107202 */ /* 0x000fe40000000f00 */
[----:B------:R-:W-:-:S03]  /*0560*/  MOV R17, R0 ;  /* 0x0000000000117202 */ /* 0x000fc60000000f00 */
[----:B------:R-:W-:-:S05]  /*0570*/  IMAD.HI.U32 R3, R0, UR30, R16 ;  /* 0x0000001e00037c27 */ /* 0x000fca000f8e0010 */
[----:B------:R-:W-:Y:S02]  /*0580*/  SHF.R.U32.HI R17, RZ, UR31, R3 ;  /* 0x0000001fff117c19 */ /* 0x000fe40008011603 */
        /* <DEDUP_REMOVED lines=285> */
[----:B------:R-:W-:-:S08]  /*1760*/  ULDC.64 UR34, c[0x0][0x348] ;  /* 0x0000d20000227ab9 */ /* 0x000fd00000000a00 */
[----:B------:R-:W-:Y:S02]  /*1770*/  IMAD.HI.U32 R18, R23, UR35, R16 ;  /* 0x0000002317127c27 */ /* 0x000fe4000f8e0010 */
[----:B------:R-:W1:Y:S03]  /*1780*/  @P0 LDC.64 R14, c[0x0][0x358] ;  /* 0x0000d600ff0e0b82 */ /* 0x000e660000000a00 */
[----:B------:R-:W-:Y:S02]  /*1790*/  SHF.R.U32.HI R19, RZ, UR28, R18 ;  /* 0x0000001cff137c19 */ /* 0x000fe40008011612 */
[----:B------:R-:W-:-:S03]  /*17a0*/  @P0 MOV R18, RZ ;  /* 0x000000ff00120202 */ /* 0x000fc60000000f00 */
        /* <DEDUP_REMOVED lines=16> */
.L_x_49:
[----:B------:R-:W1:Y:S01]  /*18b0*/  LDC R15, c[0x0][0x494] ;  /* 0x00012500ff0f7b82 */ /* 0x000e620000000800 */
[----:B------:R-:W-:-:S04]  /*18c0*/  IMAD.WIDE.U32 R16, R21, 0x2, R12 ;  /* 0x0000000215107825 */ /* 0x000fc800078e000c */
[----:B------:R-:W-:-:S03]  /*18d0*/  IMAD.WIDE.U32 R22, R22, 0x2, R10 ;  /* 0x0000000216167825 */ /* 0x000fc600078e000a */
[CC--:B------:R-:W-:Y:S02]  /*18e0*/  IADD3 R14, P0, R6.reuse, R22.reuse, RZ ;  /* 0x00000016060e7210 */ /* 0x0c0fe40007f1e0ff */
[----:B------:R-:W-:Y:S02]  /*18f0*/  LEA R18, P2, R6, R22, 0x1 ;  /* 0x0000001606127211 */ /* 0x000fe400078408ff */
[----:B------:R2:W3:Y:S02]  /*1900*/  LDG.E.U16 R22, desc[UR60][R22.64] ;  /* 0x0000003c16167981 */ /* 0x0004e4000c1e1500 */
[----:B------:R-:W-:-:S05]  /*1910*/  IADD3.X R19, R23, R29, RZ, P2, !PT ;  /* 0x0000001d17137210 */ /* 0x000fca00017fe4ff */
[----:B------:R-:W4:Y:S01]  /*1920*/  LDG.E.U16 R18, desc[UR60][R18.64] ;  /* 0x0000003c12127981 */ /* 0x000f22000c1e1500 */
[----:B-1----:R-:W-:Y:S01]  /*1930*/  IMAD.WIDE R20, R15, 0x2, R16 ;  /* 0x000000020f147825 */ /* 0x002fe200078e0210 */
[----:B------:R-:W-:Y:S02]  /*1940*/  IADD3.X R15, R23, R4, RZ, P0, !PT ;  /* 0x00000004170f7210 */ /* 0x000fe400007fe4ff */
[----:B------:R-:W-:Y:S01]  /*1950*/  LEA R24, P0, R2, R16, 0x1 ;  /* 0x0000001002187211 */ /* 0x000fe200078008ff */
[----:B--2---:R-:W1:Y:S01]  /*1960*/  LDC R23, c[0x0][0x48c] ;  /* 0x00012300ff177b82 */ /* 0x004e620000000800 */
[----:B------:R-:W2:Y:S04]  /*1970*/  LDG.E.U16 R16, desc[UR60][R16.64] ;  /* 0x0000003c10107981 */ /* 0x000ea8000c1e1500 */
[----:B------:R-:W5:Y:S01]  /*1980*/  LDG.E.U16 R20, desc[UR60][R20.64] ;  /* 0x0000003c14147981 */ /* 0x000f62000c1e1500 */
[----:B------:R-:W-:-:S03]  /*1990*/  IADD3.X R25, R17, R27, RZ, P0, !PT ;  /* 0x0000001b11197210 */ /* 0x000fc600007fe4ff */
[----:B------:R0:W2:Y:S04]  /*19a0*/  LDG.E.U16 R26, desc[UR60][R14.64] ;  /* 0x0000003c0e1a7981 */ /* 0x0000a8000c1e1500 */
[----:B------:R-:W2:Y:S01]  /*19b0*/  LDG.E.U16 R24, desc[UR60][R24.64] ;  /* 0x0000003c18187981 */ /* 0x000ea2000c1e1500 */
[----:B0-----:R-:W-:Y:S01]  /*19c0*/  IMAD.WIDE.U32 R14, R3, 0x2, R8 ;  /* 0x00000002030e7825 */ /* 0x001fe200078e0008 */
[----:B------:R-:W-:-:S04]  /*19d0*/  IADD3 R0, P0, R7, R0, RZ ;  /* 0x0000000007007210 */ /* 0x000fc80007f1e0ff */
[----:B------:R-:W-:Y:S02]  /*19e0*/  IADD3.X R5, RZ, R5, RZ, P0, !PT ;  /* 0x00000005ff057210 */ /* 0x000fe400007fe4ff */
[----:B------:R-:W-:-:S04]  /*19f0*/  ISETP.GE.U32.AND P0, PT, R0, UR4, PT ;  /* 0x0000000400007c0c */ /* 0x000fc8000bf06070 */
[----:B------:R-:W-:Y:S02]  /*1a00*/  ISETP.GE.AND.EX P0, PT, R5, UR58, PT, P0 ;  /* 0x0000003a05007c0c */ /* 0x000fe4000bf06300 */
[----:B---3--:R-:W-:Y:S02]  /*1a10*/  PRMT R17, R22, 0x9910, RZ ;  /* 0x0000991016117816 */ /* 0x008fe400000000ff */
[----:B-----5:R-:W-:Y:S02]  /*1a20*/  PRMT R28, R20, 0x9910, RZ ;  /* 0x00009910141c7816 */ /* 0x020fe400000000ff */
[----:B----4-:R-:W-:Y:S02]  /*1a30*/  PRMT R20, R18, 0x9910, RZ ;  /* 0x0000991012147816 */ /* 0x010fe400000000ff */
[----:B------:R-:W-:Y:S02]  /*1a40*/  MOV R3, R28 ;  /* 0x0000001c00037202 */ /* 0x000fe40000000f00 */
[----:B--2---:R-:W-:-:S02]  /*1a50*/  PRMT R22, R26, 0x9910, RZ ;  /* 0x000099101a167816 */ /* 0x004fc400000000ff */
[----:B------:R-:W-:Y:S01]  /*1a60*/  PRMT R19, R24, 0x9910, RZ ;  /* 0x0000991018137816 */ /* 0x000fe200000000ff */
[----:B------:R-:W-:Y:S01]  /*1a70*/  IMAD R21, R20, R3, RZ ;  /* 0x0000000314157224 */ /* 0x000fe200078e02ff */
[----:B------:R-:W-:Y:S02]  /*1a80*/  PRMT R25, R16, 0x9910, RZ ;  /* 0x0000991010197816 */ /* 0x000fe400000000ff */
[----:B------:R-:W-:Y:S01]  /*1a90*/  MOV R18, R17 ;  /* 0x0000001100127202 */ /* 0x000fe20000000f00 */
[----:B------:R-:W-:Y:S02]  /*1aa0*/  IMAD R21, R22, R19, -R21 ;  /* 0x0000001316157224 */ /* 0x000fe400078e0a15 */
[----:B-1----:R-:W-:-:S04]  /*1ab0*/  IMAD.WIDE R16, R23, 0x2, R14 ;  /* 0x0000000217107825 */ /* 0x002fc800078e020e */
[-C--:B------:R-:W-:Y:S02]  /*1ac0*/  IMAD R19, R19, R18.reuse, RZ ;  /* 0x0000001213137224 */ /* 0x080fe400078e02ff */
[-C--:B------:R-:W-:Y:S02]  /*1ad0*/  IMAD R22, R22, R25.reuse, RZ ;  /* 0x0000001916167224 */ /* 0x080fe400078e02ff */
[----:B------:R-:W-:Y:S02]  /*1ae0*/  IMAD R25, R20, R25, -R19 ;  /* 0x0000001914197224 */ /* 0x000fe400078e0a13 */
[----:B------:R-:W-:Y:S02]  /*1af0*/  IMAD R3, R3, R18, -R22 ;  /* 0x0000001203037224 */ /* 0x000fe400078e0a16 */
[----:B------:R-:W-:Y:S01]  /*1b00*/  IMAD.WIDE R18, R23, 0x2, R16 ;  /* 0x0000000217127825 */ /* 0x000fe200078e0210 */
[----:B------:R1:W-:Y:S04]  /*1b10*/  STG.E.U16 desc[UR60][R14.64], R21 ;  /* 0x000000150e007986 */ /* 0x0003e8000c10153c */
[----:B------:R1:W-:Y:S04]  /*1b20*/  STG.E.U16 desc[UR60][R16.64], R25 ;  /* 0x0000001910007986 */ /* 0x0003e8000c10153c */
[----:B------:R1:W-:Y:S01]  /*1b30*/  STG.E.U16 desc[UR60][R18.64], R3 ;  /* 0x0000000312007986 */ /* 0x0003e2000c10153c */
[----:B------:R-:W-:Y:S05]  /*1b40*/  @!P0 BRA `(.L_x_50) ;  /* 0xffffffe8006c8947 */ /* 0x000fea000383ffff */
[----:B------:R-:W-:Y:S05]  /*1b50*/  BSYNC B0 ;  /* 0x0000000000007941 */ /* 0x000fea0003800000 */
.L_x_48:
[----:B------:R-:W-:Y:S05]  /*1b60*/  EXIT ;  /* 0x000000000000794d */ /* 0x000fea0003800000 */
.L_x_51:
        /* <DEDUP_REMOVED lines=9> */
.L_x_100:


//--------------------- .text._ZN2at6native12cross_kernelIs16OffsetCalculatorILi3EjLb0EElEEviPT_PKS4_S7_T0_T1_S9_S9_ --------------------------
	.section	.text._ZN2at6native12cross_kernelIs16OffsetCalculatorILi3EjLb0EElEEviPT_PKS4_S7_T0_T1_S9_S9_,"ax",@progbits
	.align	128
        .global         _ZN2at6native12cross_kernelIs16OffsetCalculatorILi3EjLb0EElEEviPT_PKS4_S7_T0_T1_S9_S9_
        .type           _ZN2at6native12cross_kernelIs16OffsetCalculatorILi3EjLb0EElEEviPT_PKS4_S7_T0_T1_S9_S9_,@function
        .size           _ZN2at6native12cross_kernelIs16OffsetCalculatorILi3EjLb0EElEEviPT_PKS4_S7_T0_T1_S9_S9_,(.L_x_101 - _ZN2at6native12cross_kernelIs16OffsetCalculatorILi3EjLb0EElEEviPT_PKS4_S7_T0_T1_S9_S9_)
        .other          _ZN2at6native12cross_kernelIs16OffsetCalculatorILi3EjLb0EElEEviPT_PKS4_S7_T0_T1_S9_S9_,@"STO_CUDA_ENTRY STV_DEFAULT"
_ZN2at6native12cross_kernelIs16OffsetCalculatorILi3EjLb0EElEEviPT_PKS4_S7_T0_T1_S9_S9_:
.text._ZN2at6native12cross_kernelIs16OffsetCalculatorILi3EjLb0EElEEviPT_PKS4_S7_T0_T1_S9_S9_:
        /* <DEDUP_REMOVED lines=18> */
[----:B------:R-:W1:Y:S01]  /*0120*/  LDC.64 R6, c[0x0][0x218] ;  /* 0x00008600ff067b82 */ /* 0x000e620000000a00 */
[----:B------:R-:W-:Y:S01]  /*0130*/  ULDC.64 UR4, c[0x0][0x498] ;  /* 0x0001260000047ab9 */ /* 0x000fe20000000a00 */
[----:B------:R-:W-:Y:S01]  /*0140*/  ULDC UR26, c[0x0][0x230] ;  /* 0x00008c00001a7ab9 */ /* 0x000fe20000000800 */
[----:B------:R-:W-:Y:S01]  /*0150*/  USHF.L.U64.HI UR56, UR4, 0x1, UR5 ;  /* 0x0000000104387899 */ /* 0x000fe20008010205 */
[----:B------:R-:W-:Y:S01]  /*0160*/  ISETP.NE.AND P1, PT, RZ, UR26, PT ;  /* 0x0000001aff007c0c */ /* 0x000fe2000bf25270 */
[----:B------:R-:W-:Y:S01]  /*0170*/  USHF.L.U32 UR57, UR4, 0x1, URZ ;  /* 0x0000000104397899 */ /* 0x000fe2000800063f */
[----:B------:R-:W-:Y:S01]  /*0180*/  IMAD R29, R29, UR30, RZ ;  /* 0x0000001e1d1d7c24 */ /* 0x000fe2000f8e02ff */
[----:B------:R-:W-:Y:S01]  /*0190*/  ULDC.64 UR60, c[0x0][0x208] ;  /* 0x00008200003c7ab9 */ /* 0x000fe20000000a00 */
        /* <DEDUP_REMOVED lines=9> */
[C---:B0-----:R-:W-:Y:S01]  /*0230*/  SHF.L.U64.HI R23, R22.reuse, 0x1, R23 ;  /* 0x0000000116177819 */ /* 0x041fe20000010217 */
[----:B------:R-:W-:Y:S01]  /*0240*/  ULDC UR47, c[0x0][0x384] ;  /* 0x0000e100002f7ab9 */ /* 0x000fe20000000800 */
[----:B------:R-:W-:Y:S01]  /*0250*/  SHF.L.U32 R25, R22, 0x1, RZ ;  /* 0x0000000116197819 */ /* 0x000fe200000006ff */
[----:B------:R-:W-:Y:S01]  /*0260*/  ULDC UR46, c[0x0][0x264] ;  /* 0x00009900002e7ab9 */ /* 0x000fe20000000800 */
[----:B------:R-:W-:Y:S01]  /*0270*/  ULDC UR45, c[0x0][0x398] ;  /* 0x0000e600002d7ab9 */ /* 0x000fe20000000800 */
[----:B------:R-:W-:Y:S01]  /*0280*/  ULDC UR44, c[0x0][0x278] ;  /* 0x00009e00002c7ab9 */ /* 0x000fe20000000800 */
[----:B------:R-:W-:Y:S01]  /*0290*/  SHF.L.U64.HI R20, R25, 0x1, R23 ;  /* 0x0000000119147819 */ /* 0x000fe20000010217 */
        /* <DEDUP_REMOVED lines=37> */
[----:B-123--:R-:W-:-:S05]  /*04f0*/  ULDC UR31, c[0x0][0x474] ;  /* 0x00011d00001f7ab9 */ /* 0x00efca0000000800 */
.L_x_54:
[----:B------:R-:W-:Y:S02]  /*0500*/  CS2R R14, SRZ ;  /* 0x00000000000e7805 */ /* 0x000fe4000001ff00 */
[----:B------:R-:W-:Y:S01]  /*0510*/  MOV R22, RZ ;  /* 0x000000ff00167202 */ /* 0x000fe20000000f00 */
[----:B------:R-:W-:Y:S06]  /*0520*/  @!P1 BRA `(.L_x_53) ;  /* 0x00000014000c9947 */ /* 0x000fec0003800000 */
[----:B------:R-:W-:Y:S01]  /*0530*/  HFMA2.MMA R8, -RZ, RZ, 0, 0 ;  /* 0x00000000ff087435 */ /* 0x000fe200000001ff */
[----:B------:R-:W-:Y:S01]  /*0540*/  MOV R9, R0 ;  /* 0x0000000000097202 */ /* 0x000fe20000000f00 */
[----:B------:R-:W-:Y:S01]  /*0550*/  ULDC.64 UR32, c[0x0][0x238] ;  /* 0x00008e0000207ab9 */ /* 0x000fe20000000a00 */
[----:B0-----:R-:W-:Y:S02]  /*0560*/  ISETP.NE.AND P0, PT, R26, 0x1, PT ;  /* 0x000000011a00780c */ /* 0x001fe40003f05270 */
[----:B------:R-:W-:-:S05]  /*0570*/  IADD3 R15, -R27, RZ, RZ ;  /* 0x000000ff1b0f7210 */ /* 0x000fca0007ffe1ff */
[----:B------:R-:W-:-:S05]  /*0580*/  IMAD.HI.U32 R8, R0, UR32, R8 ;  /* 0x0000002000087c27 */ /* 0x000fca000f8e0008 */
[----:B------:R-:W-:Y:S01]  /*0590*/  SHF.R.U32.HI R10, RZ, UR33, R8 ;  /* 0x00000021ff0a7c19 */ /* 0x000fe20008011608 */
[----:B------:R-:W-:-:S04]  /*05a0*/  ULDC.64 UR32, c[0x0][0x360] ;  /* 0x0000d80000207ab9 */ /* 0x000fc80000000a00 */
[----:B------:R-:W-:-:S04]  /*05b0*/  IMAD R15, R10, R15, R0 ;  /* 0x0000000f0a0f7224 */ /* 0x000fc800078e0200 */
[C---:B------:R-:W-:Y:S02]  /*05c0*/  IMAD R22, R15.reuse, UR32, RZ ;  /* 0x000000200f167c24 */ /* 0x040fe4000f8e02ff */
[C---:B------:R-:W-:Y:S02]  /*05d0*/  IMAD R14, R15.reuse, UR33, RZ ;  /* 0x000000210f0e7c24 */ /* 0x040fe4000f8e02ff */
[----:B------:R-:W-:Y:S01]  /*05e0*/  IMAD R15, R15, UR53, RZ ;  /* 0x000000350f0f7c24 */ /* 0x000fe2000f8e02ff */
[----:B------:R-:W-:Y:S06]  /*05f0*/  @!P0 BRA `(.L_x_53) ;  /* 0x0000001000d88947 */ /* 0x000fec0003800000 */
[----:B------:R-:W-:Y:S01]  /*0600*/  MOV R9, R10 ;  /* 0x0000000a00097202 */ /* 0x000fe20000000f00 */
        /* <DEDUP_REMOVED lines=26> */
[----:B------:R-:W-:Y:S01]  /*07b0*/  IMAD.MOV.U32 R9, RZ, RZ, R10 ;  /* 0x000000ffff097224 */ /* 0x000fe200078e000a */
        /* <DEDUP_REMOVED lines=260> */
[----:B------:R-:W-:Y:S01]  /*1800*/  IMAD.MOV.U32 R11, RZ, RZ, R17 ;  /* 0x000000ffff0b7224 */ /* 0x000fe200078e0011 */
[----:B------:R-:W-:-:S08]  /*1810*/  ULDC.64 UR32, c[0x0][0x348] ;  /* 0x0000d20000207ab9 */ /* 0x000fd00000000a00 */
[----:B------:R-:W-:Y:S02]  /*1820*/  IMAD.HI.U32 R10, R17, UR33, R10 ;  /* 0x00000021110a7c27 */ /* 0x000fe4000f8e000a */
[----:B------:R-:W0:Y:S03]  /*1830*/  @P0 LDC.64 R8, c[0x0][0x358] ;  /* 0x0000d600ff080b82 */ /* 0x000e260000000a00 */
[----:B------:R-:W-:Y:S02]  /*1840*/  SHF.R.U32.HI R11, RZ, UR30, R10 ;  /* 0x0000001eff0b7c19 */ /* 0x000fe4000801160a */
[----:B------:R-:W-:-:S03]  /*1850*/  @P0 MOV R10, RZ ;  /* 0x000000ff000a0202 */ /* 0x000fc60000000f00 */
[----:B------:R-:W1:Y:S08]  /*1860*/  @P0 LDC R19, c[0x0][0x354] ;  /* 0x0000d500ff130b82 */ /* 0x000e700000000800 */
[----:B------:R-:W2:Y:S01]  /*1870*/  @P0 LDC.64 R12, c[0x0][0x480] ;  /* 0x00012000ff0c0b82 */ /* 0x000ea20000000a00 */
[----:B0-----:R-:W-:-:S07]  /*1880*/  @P0 IMAD.HI.U32 R10, R11, R8, R10 ;  /* 0x000000080b0a0227 */ /* 0x001fce00078e000a */
[----:B------:R-:W0:Y:S01]  /*1890*/  @P0 LDC R8, c[0x0][0x488] ;  /* 0x00012200ff080b82 */ /* 0x000e220000000800 */
[----:B------:R-:W-:Y:S02]  /*18a0*/  @P0 SHF.R.U32.HI R9, RZ, R9, R10 ;  /* 0x00000009ff090219 */ /* 0x000fe4000001160a */
[----:B------:R-:W-:Y:S02]  /*18b0*/  IADD3 R10, -R11, RZ, RZ ;  /* 0x000000ff0b0a7210 */ /* 0x000fe40007ffe1ff */
[----:B------:R-:W-:-:S03]  /*18c0*/  @P0 IADD3 R9, -R9, RZ, RZ ;  /* 0x000000ff09090210 */ /* 0x000fc60007ffe1ff */
[----:B------:R-:W-:Y:S01]  /*18d0*/  IMAD R17, R10, UR32, R17 ;  /* 0x000000200a117c24 */ /* 0x000fe2000f8e0211 */
[----:B------:R-:W-:Y:S01]  /*18e0*/  ULDC.64 UR32, c[0x0][0x478] ;  /* 0x00011e0000207ab9 */ /* 0x000fe20000000a00 */
[----:B-1----:R-:W-:Y:S02]  /*18f0*/  @P0 IMAD R19, R9, R19, R11 ;  /* 0x0000001309130224 */ /* 0x002fe400078e020b */
[C---:B------:R-:W-:Y:S02]  /*1900*/  IMAD R22, R17.reuse, UR31, R22 ;  /* 0x0000001f11167c24 */ /* 0x040fe4000f8e0216 */
[C---:B------:R-:W-:Y:S02]  /*1910*/  IMAD R14, R17.reuse, UR32, R14 ;  /* 0x00000020110e7c24 */ /* 0x040fe4000f8e020e */
[----:B------:R-:W-:Y:S02]  /*1920*/  IMAD R15, R17, UR33, R15 ;  /* 0x00000021110f7c24 */ /* 0x000fe4000f8e020f */
[----:B--2---:R-:W-:-:S02]  /*1930*/  @P0 IMAD R22, R19, R12, R22 ;  /* 0x0000000c13160224 */ /* 0x004fc400078e0216 */
[C---:B------:R-:W-:Y:S02]  /*1940*/  @P0 IMAD R14, R19.reuse, R13, R14 ;  /* 0x0000000d130e0224 */ /* 0x040fe400078e020e */
[----:B0-----:R-:W-:-:S07]  /*1950*/  @P0 IMAD R15, R19, R8, R15 ;  /* 0x00000008130f0224 */ /* 0x001fce00078e020f */
.L_x_53:
[----:B------:R-:W-:-:S04]  /*1960*/  IMAD.WIDE.U32 R8, R15, 0x2, R2 ;  /* 0x000000020f087825 */ /* 0x000fc800078e0002 */
[----:B------:R-:W-:Y:S01]  /*1970*/  IMAD.WIDE.U32 R14, R14, 0x2, R4 ;  /* 0x000000020e0e7825 */ /* 0x000fe200078e0004 */
[----:B------:R-:W-:Y:S02]  /*1980*/  LEA R16, P2, R25, R8, 0x1 ;  /* 0x0000000819107211 */ /* 0x000fe400078408ff */
[----:B------:R-:W-:Y:S02]  /*1990*/  IADD3 R8, P0, R14, UR57, RZ ;  /* 0x000000390e087c10 */ /* 0x000fe4000ff1e0ff */
[----:B------:R-:W-:Y:S01]  /*19a0*/  IADD3.X R17, R9, R20, RZ, P2, !PT ;  /* 0x0000001409117210 */ /* 0x000fe200017fe4ff */
[----:B------:R-:W2:Y:S01]  /*19b0*/  LDG.E.U16 R14, desc[UR60][R14.64] ;  /* 0x0000003c0e0e7981 */ /* 0x000ea2000c1e1500 */
[----:B------:R-:W-:Y:S02]  /*19c0*/  IADD3.X R9, R15, UR56, RZ, P0, !PT ;  /* 0x000000380f097c10 */ /* 0x000fe400087fe4ff */
[----:B------:R-:W-:Y:S02]  /*19d0*/  IADD3 R10, P0, R8, UR57, RZ ;  /* 0x00000039080a7c10 */ /* 0x000fe4000ff1e0ff */
[----:B------:R-:W-:Y:S01]  /*19e0*/  IADD3 R12, P2, R16, -R25, RZ ;  /* 0x80000019100c7210 */ /* 0x000fe20007f5e0ff */
[----:B------:R-:W3:Y:S01]  /*19f0*/  LDG.E.U16 R8, desc[UR60][R8.64] ;  /* 0x0000003c08087981 */ /* 0x000ee2000c1e1500 */
[----:B------:R-:W-:-:S02]  /*1a00*/  IADD3.X R11, R9, UR56, RZ, P0, !PT ;  /* 0x00000038090b7c10 */ /* 0x000fc400087fe4ff */
[----:B------:R-:W-:Y:S01]  /*1a10*/  IADD3.X R13, R17, ~R23, RZ, P2, !PT ;  /* 0x80000017110d7210 */ /* 0x000fe200017fe4ff */
[----:B------:R-:W4:Y:S01]  /*1a20*/  LDG.E.U16 R16, desc[UR60][R16.64] ;  /* 0x0000003c10107981 */ /* 0x000f22000c1e1500 */
[----:B------:R-:W-:-:S03]  /*1a30*/  IADD3 R18, P0, R12, -R25, RZ ;  /* 0x800000190c127210 */ /* 0x000fc60007f1e0ff */
[----:B------:R-:W5:Y:S01]  /*1a40*/  LDG.E.U16 R10, desc[UR60][R10.64] ;  /* 0x0000003c0a0a7981 */ /* 0x000f62000c1e1500 */
[----:B------:R-:W-:-:S03]  /*1a50*/  IADD3.X R19, R13, ~R23, RZ, P0, !PT ;  /* 0x800000170d137210 */ /* 0x000fc600007fe4ff */
[----:B------:R-:W5:Y:S04]  /*1a60*/  LDG.E.U16 R12, desc[UR60][R12.64] ;  /* 0x0000003c0c0c7981 */ /* 0x000f68000c1e1500 */
[----:B------:R-:W5:Y:S01]  /*1a70*/  LDG.E.U16 R18, desc[UR60][R18.64] ;  /* 0x0000003c12127981 */ /* 0x000f62000c1e1500 */
[----:B--2---:R-:W-:Y:S02]  /*1a80*/  PRMT R14, R14, 0x9910, RZ ;  /* 0x000099100e0e7816 */ /* 0x004fe400000000ff */
[----:B----4-:R-:W-:Y:S02]  /*1a90*/  PRMT R17, R16, 0x9910, RZ ;  /* 0x0000991010117816 */ /* 0x010fe400000000ff */
[----:B---3--:R-:W-:Y:S01]  /*1aa0*/  PRMT R16, R8, 0x9910, RZ ;  /* 0x0000991008107816 */ /* 0x008fe200000000ff */
[----:B------:R-:W-:Y:S01]  /*1ab0*/  IMAD.WIDE.U32 R8, R22, 0x2, R6 ;  /* 0x0000000216087825 */ /* 0x000fe200078e0006 */
[----:B-----5:R-:W-:-:S02]  /*1ac0*/  PRMT R24, R10, 0x9910, RZ ;  /* 0x000099100a187816 */ /* 0x020fc400000000ff */
[----:B------:R-:W-:Y:S01]  /*1ad0*/  PRMT R15, R12, 0x9910, RZ ;  /* 0x000099100c0f7816 */ /* 0x000fe200000000ff */
[----:B------:R-:W-:Y:S01]  /*1ae0*/  IMAD R12, R17, R14, RZ ;  /* 0x0000000e110c7224 */ /* 0x000fe200078e02ff */
[----:B------:R-:W-:Y:S02]  /*1af0*/  IADD3 R10, P0, R8, UR55, RZ ;  /* 0x00000037080a7c10 */ /* 0x000fe4000ff1e0ff */
[----:B------:R-:W-:Y:S01]  /*1b00*/  PRMT R13, R18, 0x9910, RZ ;  /* 0x00009910120d7816 */ /* 0x000fe200000000ff */
[----:B------:R-:W-:-:S04]  /*1b10*/  IMAD R11, R24, R15, RZ ;  /* 0x0000000f180b7224 */ /* 0x000fc800078e02ff */
[----:B------:R-:W-:Y:S01]  /*1b20*/  IMAD R17, R16, R17, -R11 ;  /* 0x0000001110117224 */ /* 0x000fe200078e0a0b */
[----:B------:R-:W-:Y:S01]  /*1b30*/  IADD3.X R11, R9, UR54, RZ, P0, !PT ;  /* 0x00000036090b7c10 */ /* 0x000fe200087fe4ff */
[-C--:B------:R-:W-:Y:S01]  /*1b40*/  IMAD R19, R24, R13.reuse, -R12 ;  /* 0x0000000d18137224 */ /* 0x080fe200078e0a0c */
[----:B------:R-:W-:Y:S01]  /*1b50*/  IADD3 R12, P0, R10, UR55, RZ ;  /* 0x000000370a0c7c10 */ /* 0x000fe2000ff1e0ff */
[----:B------:R-:W-:-:S03]  /*1b60*/  IMAD R16, R16, R13, RZ ;  /* 0x0000000d10107224 */ /* 0x000fc600078e02ff */
[----:B------:R-:W-:Y:S01]  /*1b70*/  IADD3.X R13, R11, UR54, RZ, P0, !PT ;  /* 0x000000360b0d7c10 */ /* 0x000fe200087fe4ff */
[----:B------:R-:W-:Y:S01]  /*1b80*/  IMAD R15, R15, R14, -R16 ;  /* 0x0000000e0f0f7224 */ /* 0x000fe200078e0a10 */
[----:B------:R-:W-:Y:S01]  /*1b90*/  IADD3 R0, P0, R29, R0, RZ ;  /* 0x000000001d007210 */ /* 0x000fe20007f1e0ff */
[----:B------:R1:W-:Y:S03]  /*1ba0*/  STG.E.U16 desc[UR60][R8.64], R17 ;  /* 0x0000001108007986 */ /* 0x0003e6000c10153c */
[----:B------:R-:W-:Y:S01]  /*1bb0*/  IADD3.X R21, RZ, R21, RZ, P0, !PT ;  /* 0x00000015ff157210 */ /* 0x000fe200007fe4ff */
[----:B------:R1:W-:Y:S01]  /*1bc0*/  STG.E.U16 desc[UR60][R10.64], R19 ;  /* 0x000000130a007986 */ /* 0x0003e2000c10153c */
[----:B------:R-:W-:-:S03]  /*1bd0*/  ISETP.GE.U32.AND P0, PT, R0, UR4, PT ;  /* 0x0000000400007c0c */ /* 0x000fc6000bf06070 */
[----:B------:R1:W-:Y:S01]  /*1be0*/  STG.E.U16 desc[UR60][R12.64], R15 ;  /* 0x0000000f0c007986 */ /* 0x0003e2000c10153c */
[----:B------:R-:W-:-:S13]  /*1bf0*/  ISETP.GE.AND.EX P0, PT, R21, UR58, PT, P0 ;  /* 0x0000003a15007c0c */ /* 0x000fda000bf06300 */
[----:B-1----:R-:W-:Y:S05]  /*1c00*/  @!P0 BRA `(.L_x_54) ;  /* 0xffffffe8003c8947 */ /* 0x002fea000383ffff */
[----:B------:R-:W-:Y:S05]  /*1c10*/  BSYNC B0 ;  /* 0x0000000000007941 */ /* 0x000fea0003800000 */
.L_x_52:
[----:B------:R-:W-:Y:S05]  /*1c20*/  EXIT ;  /* 0x000000000000794d */ /* 0x000fea0003800000 */
.L_x_55:
        /* <DEDUP_REMOVED lines=13> */
.L_x_101:


//--------------------- .text._ZN2at6native12cross_kernelIl16OffsetCalculatorILi3EjLb0EEiEEviPT_PKS4_S7_T0_T1_S9_S9_ --------------------------
	.section	.text._ZN2at6native12cross_kernelIl16OffsetCalculatorILi3EjLb0EEiEEviPT_PKS4_S7_T0_T1_S9_S9_,"ax",@progbits
	.align	128
        .global         _ZN2at6native12cross_kernelIl16OffsetCalculatorILi3EjLb0EEiEEviPT_PKS4_S7_T0_T1_S9_S9_
        .type           _ZN2at6native12cross_kernelIl16OffsetCalculatorILi3EjLb0EEiEEviPT_PKS4_S7_T0_T1_S9_S9_,@function
        .size           _ZN2at6native12cross_kernelIl16OffsetCalculatorILi3EjLb0EEiEEviPT_PKS4_S7_T0_T1_S9_S9_,(.L_x_102 - _ZN2at6native12cross_kernelIl16OffsetCalculatorILi3EjLb0EEiEEviPT_PKS4_S7_T0_T1_S9_S9_)
        .other          _ZN2at6native12cross_kernelIl16OffsetCalculatorILi3EjLb0EEiEEviPT_PKS4_S7_T0_T1_S9_S9_,@"STO_CUDA_ENTRY STV_DEFAULT"
_ZN2at6native12cross_kernelIl16OffsetCalculatorILi3EjLb0EEiEEviPT_PKS4_S7_T0_T1_S9_S9_:
.text._ZN2at6native12cross_kernelIl16OffsetCalculatorILi3EjLb0EEiEEviPT_PKS4_S7_T0_T1_S9_S9_:
        /* <DEDUP_REMOVED lines=12> */
[----:B------:R-:W-:Y:S01]  /*00c0*/  ULDC.64 UR32, c[0x0][0x490] ;  /* 0x0001240000207ab9 */ /* 0x000fe20000000a00 */
[----:B------:R-:W-:Y:S01]  /*00d0*/  ULDC UR35, c[0x0][0x230] ;  /* 0x00008c0000237ab9 */ /* 0x000fe20000000800 */
[----:B------:R-:W-:Y:S01]  /*00e0*/  USHF.L.U32 UR49, UR32, 0x1, URZ ;  /* 0x0000000120317899 */ /* 0x000fe2000800063f */
[----:B------:R-:W-:Y:S01]  /*00f0*/  BSSY B0, `(.L_x_56) ;  /* 0x00001bb000007945 */ /* 0x000fe20003800000 */
[----:B------:R-:W-:Y:S01]  /*0100*/  MOV R0, R14 ;  /* 0x0000000e00007202 */ /* 0x000fe20000000f00 */
[----:B------:R-:W-:Y:S01]  /*0110*/  ULDC UR34, c[0x0][0xc] ;  /* 0x0000030000227ab9 */ /* 0x000fe20000000800 */
[----:B------:R-:W-:Y:S01]  /*0120*/  USHF.R.S32.HI UR56, URZ, 0x1f, UR49 ;  /* 0x0000001f3f387899 */ /* 0x000fe20008011431 */
[----:B------:R-:W-:Y:S01]  /*0130*/  ISETP.NE.AND P1, PT, RZ, UR35, PT ;  /* 0x00000023ff007c0c */ /* 0x000fe2000bf25270 */
        /* <DEDUP_REMOVED lines=42> */
[----:B------:R-:W-:-:S02]  /*03e0*/  UIMAD UR57, UR57, UR34, URZ ;  /* 0x00000022393972a4 */ /* 0x000fc4000f8e023f */
[----:B------:R-:W-:Y:S01]  /*03f0*/  USHF.L.U64.HI UR56, UR49, 0x3, UR56 ;  /* 0x0000000331387899 */ /* 0x000fe20008010238 */
[----:B------:R-:W-:Y:S01]  /*0400*/  ULDC UR55, c[0x0][0x324] ;  /* 0x0000c90000377ab9 */ /* 0x000fe20000000800 */
[----:B------:R-:W-:Y:S01]  /*0410*/  ULDC UR54, c[0x0][0x458] ;  /* 0x0001160000367ab9 */ /* 0x000fe20000000800 */
[----:B------:R-:W-:Y:S01]  /*0420*/  ULDC UR53, c[0x0][0x338] ;  /* 0x0000ce0000357ab9 */ /* 0x000fe20000000800 */
[----:B------:R-:W-:Y:S01]  /*0430*/  ULDC UR52, c[0x0][0x45c] ;  /* 0x0001170000347ab9 */ /* 0x000fe20000000800 */
[----:B------:R-:W-:Y:S01]  /*0440*/  ULDC UR51, c[0x0][0x33c] ;  /* 0x0000cf0000337ab9 */ /* 0x000fe20000000800 */
[----:B------:R-:W-:Y:S01]  /*0450*/  ULDC UR50, c[0x0][0x470] ;  /* 0x00011c0000327ab9 */ /* 0x000fe20000000800 */
[----:B------:R-:W-:-:S05]  /*0460*/  ULDC UR33, c[0x0][0x350] ;  /* 0x0000d40000217ab9 */ /* 0x000fca0000000800 */
.L_x_58:
        /* <DEDUP_REMOVED lines=298> */
[----:B------:R-:W-:-:S06]  /*1710*/  IMAD.HI.U32 R8, R13, UR35, R4 ;  /* 0x000000230d087c27 */ /* 0x000fcc000f8e0004 */
        /* <DEDUP_REMOVED lines=19> */
.L_x_57:
[----:B------:R-:W0:Y:S01]  /*1850*/  LDC.64 R4, c[0x0][0x220] ;  /* 0x00008800ff047b82 */ /* 0x000e220000000a00 */
[----:B------:R-:W-:Y:S01]  /*1860*/  MOV R9, UR49 ;  /* 0x0000003100097c02 */ /* 0x000fe20008000f00 */
[----:B------:R-:W-:Y:S01]  /*1870*/  USHF.R.S32.HI UR35, URZ, 0x1f, UR58 ;  /* 0x0000001f3f237899 */ /* 0x000fe2000801143a */
[----:B------:R-:W-:Y:S01]  /*1880*/  MOV R17, UR32 ;  /* 0x0000002000117c02 */ /* 0x000fe20008000f00 */
[----:B------:R-:W-:Y:S01]  /*1890*/  USHF.R.S32.HI UR34, URZ, 0x1f, UR32 ;  /* 0x0000001f3f227899 */ /* 0x000fe20008011420 */
[----:B------:R-:W-:Y:S01]  /*18a0*/  MOV R23, UR58 ;  /* 0x0000003a00177c02 */ /* 0x000fe20008000f00 */
[----:B------:R-:W-:Y:S02]  /*18b0*/  USHF.L.U64.HI UR35, UR58, 0x3, UR35 ;  /* 0x000000033a237899 */ /* 0x000fe40008010223 */
[----:B------:R-:W1:Y:S01]  /*18c0*/  LDC.64 R12, c[0x0][0x228] ;  /* 0x00008a00ff0c7b82 */ /* 0x000e620000000a00 */
[----:B------:R-:W-:-:S07]  /*18d0*/  USHF.L.U64.HI UR34, UR32, 0x3, UR34 ;  /* 0x0000000320227899 */ /* 0x000fce0008010222 */
[----:B------:R-:W2:Y:S01]  /*18e0*/  LDC R3, c[0x0][0x494] ;  /* 0x00012500ff037b82 */ /* 0x000ea20000000800 */
[----:B0-----:R-:W-:-:S07]  /*18f0*/  IMAD.WIDE.U32 R6, R6, 0x8, R4 ;  /* 0x0000000806067825 */ /* 0x001fce00078e0004 */
[----:B------:R-:W0:Y:S01]  /*1900*/  LDC R14, c[0x0][0x48c] ;  /* 0x00012300ff0e7b82 */ /* 0x000e220000000800 */
[----:B------:R-:W-:Y:S01]  /*1910*/  LEA R8, P0, R9, R6, 0x3 ;  /* 0x0000000609087211 */ /* 0x000fe200078018ff */
[----:B-1----:R-:W-:-:S03]  /*1920*/  IMAD.WIDE.U32 R12, R2, 0x8, R12 ;  /* 0x00000008020c7825 */ /* 0x002fc600078e000c */
[----:B------:R-:W-:Y:S02]  /*1930*/  IADD3.X R9, R7, UR56, RZ, P0, !PT ;  /* 0x0000003807097c10 */ /* 0x000fe400087fe4ff */
[----:B------:R-:W-:Y:S02]  /*1940*/  LEA R16, P0, R17, R6, 0x3 ;  /* 0x0000000611107211 */ /* 0x000fe400078018ff */
[----:B------:R-:W-:Y:S02]  /*1950*/  LEA R22, P2, R23, R12, 0x3 ;  /* 0x0000000c17167211 */ /* 0x000fe400078418ff */
[----:B------:R-:W3:Y:S01]  /*1960*/  LDG.E.64 R8, desc[UR60][R8.64] ;  /* 0x0000003c08087981 */ /* 0x000ee2000c1e1b00 */
[----:B--2---:R-:W-:-:S06]  /*1970*/  IMAD.WIDE R4, R3, 0x8, R12 ;  /* 0x0000000803047825 */ /* 0x004fcc00078e020c */
[----:B------:R-:W3:Y:S01]  /*1980*/  LDG.E.64 R4, desc[UR60][R4.64] ;  /* 0x0000003c04047981 */ /* 0x000ee2000c1e1b00 */
[----:B------:R-:W-:Y:S02]  /*1990*/  IADD3.X R17, R7, UR34, RZ, P0, !PT ;  /* 0x0000002207117c10 */ /* 0x000fe400087fe4ff */
[----:B------:R-:W-:Y:S01]  /*19a0*/  IADD3.X R23, R13, UR35, RZ, P2, !PT ;  /* 0x000000230d177c10 */ /* 0x000fe200097fe4ff */
[----:B------:R-:W2:Y:S04]  /*19b0*/  LDG.E.64 R6, desc[UR60][R6.64] ;  /* 0x0000003c06067981 */ /* 0x000ea8000c1e1b00 */
[----:B------:R-:W4:Y:S04]  /*19c0*/  LDG.E.64 R16, desc[UR60][R16.64] ;  /* 0x0000003c10107981 */ /* 0x000f28000c1e1b00 */
[----:B------:R-:W4:Y:S04]  /*19d0*/  LDG.E.64 R22, desc[UR60][R22.64] ;  /* 0x0000003c16167981 */ /* 0x000f28000c1e1b00 */
[----:B------:R-:W5:Y:S01]  /*19e0*/  LDG.E.64 R12, desc[UR60][R12.64] ;  /* 0x0000003c0c0c7981 */ /* 0x000f62000c1e1b00 */
[----:B---3--:R-:W-:-:S02]  /*19f0*/  IMAD R11, R5, R8, RZ ;  /* 0x00000008050b7224 */ /* 0x008fc400078e02ff */
[----:B------:R-:W-:-:S04]  /*1a00*/  IMAD.WIDE.U32 R2, R4, R8, RZ ;  /* 0x0000000804027225 */ /* 0x000fc800078e00ff */
[----:B------:R-:W-:Y:S02]  /*1a10*/  IMAD R19, R4, R9, R11 ;  /* 0x0000000904137224 */ /* 0x000fe400078e020b */
[----:B------:R-:W1:Y:S01]  /*1a20*/  LDC.64 R10, c[0x0][0x218] ;  /* 0x00008600ff0a7b82 */ /* 0x000e620000000a00 */
[----:B------:R-:W-:Y:S02]  /*1a30*/  IADD3 R2, P0, RZ, -R2, RZ ;  /* 0x80000002ff027210 */ /* 0x000fe40007f1e0ff */
[----:B------:R-:W-:Y:S01]  /*1a40*/  IADD3 R3, R3, R19, RZ ;  /* 0x0000001303037210 */ /* 0x000fe20007ffe0ff */
[----:B----4-:R-:W-:-:S03]  /*1a50*/  IMAD R19, R23, R16, RZ ;  /* 0x0000001017137224 */ /* 0x010fc600078e02ff */
[----:B------:R-:W-:Y:S01]  /*1a60*/  IADD3.X R3, RZ, ~R3, RZ, P0, !PT ;  /* 0x80000003ff037210 */ /* 0x000fe200007fe4ff */
[----:B-----5:R-:W-:Y:S02]  /*1a70*/  IMAD R27, R13, R16, RZ ;  /* 0x000000100d1b7224 */ /* 0x020fe400078e02ff */
[----:B--2---:R-:W-:Y:S02]  /*1a80*/  IMAD R25, R23, R6, RZ ;  /* 0x0000000617197224 */ /* 0x004fe400078e02ff */
[C---:B------:R-:W-:Y:S02]  /*1a90*/  IMAD R19, R22.reuse, R17, R19 ;  /* 0x0000001116137224 */ /* 0x040fe400078e0213 */
[----:B------:R-:W-:-:S04]  /*1aa0*/  IMAD.WIDE.U32 R2, R22, R16, R2 ;  /* 0x0000001016027225 */ /* 0x000fc800078e0002 */
[----:B------:R-:W-:Y:S02]  /*1ab0*/  IMAD R27, R17, R12, R27 ;  /* 0x0000000c111b7224 */ /* 0x000fe400078e021b */
[----:B------:R-:W-:Y:S02]  /*1ac0*/  IMAD R25, R22, R7, R25 ;  /* 0x0000000716197224 */ /* 0x000fe400078e0219 */
[----:B------:R-:W-:-:S04]  /*1ad0*/  IMAD.WIDE.U32 R16, R12, R16, RZ ;  /* 0x000000100c107225 */ /* 0x000fc800078e00ff */
[----:B------:R-:W-:Y:S01]  /*1ae0*/  IMAD.WIDE.U32 R22, R22, R6, RZ ;  /* 0x0000000616167225 */ /* 0x000fe200078e00ff */
[----:B------:R-:W-:Y:S02]  /*1af0*/  IADD3 R16, P2, RZ, -R16, RZ ;  /* 0x80000010ff107210 */ /* 0x000fe40007f5e0ff */
[----:B------:R-:W-:Y:S02]  /*1b00*/  IADD3 R27, R17, R27, RZ ;  /* 0x0000001b111b7210 */ /* 0x000fe40007ffe0ff */
[----:B------:R-:W-:Y:S02]  /*1b10*/  IADD3 R22, P0, RZ, -R22, RZ ;  /* 0x80000016ff167210 */ /* 0x000fe40007f1e0ff */
[----:B------:R-:W-:Y:S01]  /*1b20*/  IADD3 R25, R23, R25, RZ ;  /* 0x0000001917197210 */ /* 0x000fe20007ffe0ff */
[----:B-1----:R-:W-:Y:S01]  /*1b30*/  IMAD.WIDE.U32 R10, R21, 0x8, R10 ;  /* 0x00000008150a7825 */ /* 0x002fe200078e000a */
[----:B------:R-:W-:Y:S02]  /*1b40*/  IADD3.X R17, RZ, ~R27, RZ, P2, !PT ;  /* 0x8000001bff117210 */ /* 0x000fe400017fe4ff */
[----:B------:R-:W-:Y:S01]  /*1b50*/  IADD3.X R23, RZ, ~R25, RZ, P0, !PT ;  /* 0x80000019ff177210 */ /* 0x000fe200007fe4ff */
[----:B------:R-:W-:-:S02]  /*1b60*/  IMAD R21, R5, R6, RZ ;  /* 0x0000000605157224 */ /* 0x000fc400078e02ff */
[----:B------:R-:W-:Y:S02]  /*1b70*/  IMAD R13, R13, R8, RZ ;  /* 0x000000080d0d7224 */ /* 0x000fe400078e02ff */
[C---:B------:R-:W-:Y:S02]  /*1b80*/  IMAD R21, R4.reuse, R7, R21 ;  /* 0x0000000704157224 */ /* 0x040fe400078e0215 */
[----:B------:R-:W-:-:S04]  /*1b90*/  IMAD.WIDE.U32 R16, R4, R6, R16 ;  /* 0x0000000604107225 */ /* 0x000fc800078e0010 */
[-C--:B------:R-:W-:Y:S02]  /*1ba0*/  IMAD R5, R9, R12.reuse, R13 ;  /* 0x0000000c09057224 */ /* 0x080fe400078e020d */
[----:B------:R-:W-:-:S04]  /*1bb0*/  IMAD.WIDE.U32 R22, R8, R12, R22 ;  /* 0x0000000c08167225 */ /* 0x000fc800078e0016 */
[C---:B0-----:R-:W-:Y:S01]  /*1bc0*/  IMAD.WIDE R6, R14.reuse, 0x8, R10 ;  /* 0x000000080e067825 */ /* 0x041fe200078e020a */
[----:B------:R-:W-:Y:S02]  /*1bd0*/  IADD3 R9, R3, R19, RZ ;  /* 0x0000001303097210 */ /* 0x000fe40007ffe0ff */
[----:B------:R-:W-:Y:S02]  /*1be0*/  MOV R8, R2 ;  /* 0x0000000200087202 */ /* 0x000fe40000000f00 */
[----:B------:R-:W-:Y:S01]  /*1bf0*/  IADD3 R23, R23, R5, RZ ;  /* 0x0000000517177210 */ /* 0x000fe20007ffe0ff */
[----:B------:R-:W-:Y:S01]  /*1c00*/  IMAD.WIDE R2, R14, 0x8, R6 ;  /* 0x000000080e027825 */ /* 0x000fe200078e0206 */
[----:B------:R-:W-:Y:S02]  /*1c10*/  IADD3 R17, R17, R21, RZ ;  /* 0x0000001511117210 */ /* 0x000fe40007ffe0ff */
        /* <DEDUP_REMOVED lines=9> */
.L_x_56:
[----:B------:R-:W-:Y:S05]  /*1cb0*/  EXIT ;  /* 0x000000000000794d */ /* 0x000fea0003800000 */
.L_x_59:
        /* <DEDUP_REMOVED lines=12> */
.L_x_102:


//--------------------- .text._ZN2at6native12cross_kernelIl16OffsetCalculatorILi3EjLb0EElEEviPT_PKS4_S7_T0_T1_S9_S9_ --------------------------
	.section	.text._ZN2at6native12cross_kernelIl16OffsetCalculatorILi3EjLb0EElEEviPT_PKS4_S7_T0_T1_S9_S9_,"ax",@progbits
	.align	128
        .global         _ZN2at6native12cross_kernelIl16OffsetCalculatorILi3EjLb0EElEEviPT_PKS4_S7_T0_T1_S9_S9_
        .type           _ZN2at6native12cross_kernelIl16OffsetCalculatorILi3EjLb0EElEEviPT_PKS4_S7_T0_T1_S9_S9_,@function
        .size           _ZN2at6native12cross_kernelIl16OffsetCalculatorILi3EjLb0EElEEviPT_PKS4_S7_T0_T1_S9_S9_,(.L_x_103 - _ZN2at6native12cross_kernelIl16OffsetCalculatorILi3EjLb0EElEEviPT_PKS4_S7_T0_T1_S9_S9_)
        .other          _ZN2at6native12cross_kernelIl16OffsetCalculatorILi3EjLb0EElEEviPT_PKS4_S7_T0_T1_S9_S9_,@"STO_CUDA_ENTRY STV_DEFAULT"
_ZN2at6native12cross_kernelIl16OffsetCalculatorILi3EjLb0EElEEviPT_PKS4_S7_T0_T1_S9_S9_:
.text._ZN2at6native12cross_kernelIl16OffsetCalculatorILi3EjLb0EElEEviPT_PKS4_S7_T0_T1_S9_S9_:
        /* <DEDUP_REMOVED lines=13> */
[----:B------:R-:W-:Y:S01]  /*00d0*/  BSSY B0, `(.L_x_60) ;  /* 0x00001bf000007945 */ /* 0x000fe20003800000 */
[----:B------:R-:W-:Y:S01]  /*00e0*/  USHF.L.U64.HI UR56, UR4, 0x1, UR5 ;  /* 0x0000000104387899 */ /* 0x000fe20008010205 */
[----:B------:R-:W-:Y:S01]  /*00f0*/  MOV R0, R14 ;  /* 0x0000000e00007202 */ /* 0x000fe20000000f00 */
[----:B------:R-:W-:Y:S02]  /*0100*/  USHF.L.U64.HI UR50, UR4, 0x3, UR5 ;  /* 0x0000000304327899 */ /* 0x000fe40008010205 */
[----:B------:R-:W-:Y:S02]  /*0110*/  USHF.L.U32 UR49, UR4, 0x1, URZ ;  /* 0x0000000104317899 */ /* 0x000fe4000800063f */
[----:B------:R-:W-:Y:S01]  /*0120*/  USHF.L.U32 UR51, UR4, 0x3, URZ ;  /* 0x0000000304337899 */ /* 0x000fe2000800063f */
[----:B------:R-:W-:Y:S02]  /*0130*/  ULDC UR25, c[0x0][0xc] ;  /* 0x0000030000197ab9 */ /* 0x000fe40000000800 */
[----:B------:R-:W-:Y:S01]  /*0140*/  ULDC.64 UR4, c[0x0][0x490] ;  /* 0x0001240000047ab9 */ /* 0x000fe20000000a00 */
[----:B------:R-:W-:Y:S01]  /*0150*/  ULDC UR26, c[0x0][0x230] ;  /* 0x00008c00001a7ab9 */ /* 0x000fe20000000800 */
[----:B------:R-:W-:Y:S01]  /*0160*/  USHF.L.U64.HI UR52, UR4, 0x3, UR5 ;  /* 0x0000000304347899 */ /* 0x000fe20008010205 */
[----:B------:R-:W-:Y:S01]  /*0170*/  ISETP.NE.AND P1, PT, RZ, UR26, PT ;  /* 0x0000001aff007c0c */ /* 0x000fe2000bf25270 */
[----:B------:R-:W-:-:S02]  /*0180*/  USHF.L.U32 UR53, UR4, 0x3, URZ ;  /* 0x0000000304357899 */ /* 0x000fc4000800063f */
[----:B------:R-:W-:Y:S01]  /*0190*/  UIMAD UR58, UR58, UR25, URZ ;  /* 0x000000193a3a72a4 */ /* 0x000fe2000f8e023f */
[----:B------:R-:W-:Y:S01]  /*01a0*/  ULDC.64 UR4, c[0x0][0x498] ;  /* 0x0001260000047ab9 */ /* 0x000fe20000000a00 */
[----:B------:R-:W-:Y:S01]  /*01b0*/  ULDC.64 UR60, c[0x0][0x208] ;  /* 0x00008200003c7ab9 */ /* 0x000fe20000000a00 */
[----:B------:R-:W-:Y:S02]  /*01c0*/  USHF.L.U64.HI UR54, UR4, 0x3, UR5 ;  /* 0x0000000304367899 */ /* 0x000fe40008010205 */
[----:B------:R-:W-:Y:S01]  /*01d0*/  USHF.L.U32 UR55, UR4, 0x3, URZ ;  /* 0x0000000304377899 */ /* 0x000fe2000800063f */
[----:B------:R-:W-:Y:S02]  /*01e0*/  ULDC UR48, c[0x0][0x368] ;  /* 0x0000da0000307ab9 */ /* 0x000fe40000000800 */
        /* <DEDUP_REMOVED lines=43> */
.L_x_62:
[----:B------:R-:W-:Y:S02]  /*04a0*/  CS2R R2, SRZ ;  /* 0x0000000000027805 */ /* 0x000fe4000001ff00 */
[----:B------:R-:W-:Y:S01]  /*04b0*/  MOV R19, RZ ;  /* 0x000000ff00137202 */ /* 0x000fe20000000f00 */
        /* <DEDUP_REMOVED lines=319> */
.L_x_61:
[----:B------:R-:W0:Y:S08]  /*18b0*/  LDC.64 R6, c[0x0][0x220] ;  /* 0x00008800ff067b82 */ /* 0x000e300000000a00 */
[----:B------:R-:W1:Y:S01]  /*18c0*/  LDC.64 R4, c[0x0][0x228] ;  /* 0x00008a00ff047b82 */ /* 0x000e620000000a00 */
[----:B0-----:R-:W-:-:S03]  /*18d0*/  IMAD.WIDE.U32 R6, R2, 0x8, R6 ;  /* 0x0000000802067825 */ /* 0x001fc600078e0006 */
[----:B------:R-:W-:Y:S01]  /*18e0*/  IADD3 R20, P0, R6, UR55, RZ ;  /* 0x0000003706147c10 */ /* 0x000fe2000ff1e0ff */
[----:B-1----:R-:W-:Y:S01]  /*18f0*/  IMAD.WIDE.U32 R4, R3, 0x8, R4 ;  /* 0x0000000803047825 */ /* 0x002fe200078e0004 */
[----:B------:R-:W-:Y:S02]  /*1900*/  MOV R3, UR49 ;  /* 0x0000003100037c02 */ /* 0x000fe40008000f00 */
[----:B------:R-:W-:Y:S02]  /*1910*/  IADD3.X R21, R7, UR54, RZ, P0, !PT ;  /* 0x0000003607157c10 */ /* 0x000fe400087fe4ff */
[----:B------:R-:W-:Y:S01]  /*1920*/  LEA R4, P2, R3, R4, 0x3 ;  /* 0x0000000403047211 */ /* 0x000fe200078418ff */
[----:B------:R-:W2:Y:S01]  /*1930*/  LDG.E.64 R6, desc[UR60][R6.64] ;  /* 0x0000003c06067981 */ /* 0x000ea2000c1e1b00 */
[----:B------:R-:W-:Y:S02]  /*1940*/  IADD3 R10, P0, R20, UR55, RZ ;  /* 0x00000037140a7c10 */ /* 0x000fe4000ff1e0ff */
[----:B------:R-:W-:-:S02]  /*1950*/  IADD3.X R5, R5, UR56, RZ, P2, !PT ;  /* 0x0000003805057c10 */ /* 0x000fc400097fe4ff */
[----:B------:R-:W-:Y:S02]  /*1960*/  IADD3 R2, P2, R4, -UR51, RZ ;  /* 0x8000003304027c10 */ /* 0x000fe4000ff5e0ff */
[----:B------:R-:W-:Y:S02]  /*1970*/  IADD3.X R11, R21, UR54, RZ, P0, !PT ;  /* 0x00000036150b7c10 */ /* 0x000fe400087fe4ff */
[----:B------:R-:W-:Y:S01]  /*1980*/  IADD3.X R3, R5, ~UR50, RZ, P2, !PT ;  /* 0x8000003205037c10 */ /* 0x000fe200097fe4ff */
[----:B------:R-:W3:Y:S04]  /*1990*/  LDG.E.64 R20, desc[UR60][R20.64] ;  /* 0x0000003c14147981 */ /* 0x000ee8000c1e1b00 */
[----:B------:R0:W4:Y:S04]  /*19a0*/  LDG.E.64 R8, desc[UR60][R2.64] ;  /* 0x0000003c02087981 */ /* 0x000128000c1e1b00 */
[----:B------:R-:W4:Y:S01]  /*19b0*/  LDG.E.64 R10, desc[UR60][R10.64] ;  /* 0x0000003c0a0a7981 */ /* 0x000f22000c1e1b00 */
[----:B------:R-:W-:-:S03]  /*19c0*/  IADD3 R12, P0, R2, -UR51, RZ ;  /* 0x80000033020c7c10 */ /* 0x000fc6000ff1e0ff */
[----:B------:R-:W2:Y:S01]  /*19d0*/  LDG.E.64 R4, desc[UR60][R4.64] ;  /* 0x0000003c04047981 */ /* 0x000ea2000c1e1b00 */
[----:B------:R-:W-:Y:S02]  /*19e0*/  IADD3.X R13, R3, ~UR50, RZ, P0, !PT ;  /* 0x80000032030d7c10 */ /* 0x000fe400087fe4ff */
[----:B0-----:R-:W0:Y:S04]  /*19f0*/  LDC.64 R2, c[0x0][0x218] ;  /* 0x00008600ff027b82 */ /* 0x001e280000000a00 */
[----:B------:R-:W5:Y:S01]  /*1a00*/  LDG.E.64 R12, desc[UR60][R12.64] ;  /* 0x0000003c0c0c7981 */ /* 0x000f62000c1e1b00 */
[----:B0-----:R-:W-:-:S04]  /*1a10*/  IMAD.WIDE.U32 R2, R19, 0x8, R2 ;  /* 0x0000000813027825 */ /* 0x001fc800078e0002 */
[-C--:B----4-:R-:W-:Y:S02]  /*1a20*/  IMAD R23, R9, R10.reuse, RZ ;  /* 0x0000000a09177224 */ /* 0x090fe400078e02ff */
[----:B------:R-:W-:-:S04]  /*1a30*/  IMAD.WIDE.U32 R16, R8, R10, RZ ;  /* 0x0000000a08107225 */ /* 0x000fc800078e00ff */
[----:B------:R-:W-:Y:S01]  /*1a40*/  IMAD R23, R8, R11, R23 ;  /* 0x0000000b08177224 */ /* 0x000fe200078e0217 */
[----:B------:R-:W-:Y:S01]  /*1a50*/  IADD3 R24, P0, RZ, -R16, RZ ;  /* 0x80000010ff187210 */ /* 0x000fe20007f1e0ff */
[----:B--2---:R-:W-:-:S03]  /*1a60*/  IMAD R27, R5, R6, RZ ;  /* 0x00000006051b7224 */ /* 0x004fc600078e02ff */
[----:B------:R-:W-:Y:S01]  /*1a70*/  IADD3 R16, R17, R23, RZ ;  /* 0x0000001711107210 */ /* 0x000fe20007ffe0ff */
[----:B---3--:R-:W-:-:S03]  /*1a80*/  IMAD R17, R5, R20, RZ ;  /* 0x0000001405117224 */ /* 0x008fc600078e02ff */
[----:B------:R-:W-:Y:S01]  /*1a90*/  IADD3.X R25, RZ, ~R16, RZ, P0, !PT ;  /* 0x80000010ff197210 */ /* 0x000fe200007fe4ff */
[----:B------:R-:W-:-:S04]  /*1aa0*/  IMAD.WIDE.U32 R22, R4, R6, RZ ;  /* 0x0000000604167225 */ /* 0x000fc800078e00ff */
[C---:B------:R-:W-:Y:S02]  /*1ab0*/  IMAD R27, R4.reuse, R7, R27 ;  /* 0x00000007041b7224 */ /* 0x040fe400078e021b */
[-C--:B-----5:R-:W-:Y:S02]  /*1ac0*/  IMAD R29, R13, R20.reuse, RZ ;  /* 0x000000140d1d7224 */ /* 0x0a0fe400078e02ff */
[C---:B------:R-:W-:Y:S02]  /*1ad0*/  IMAD R17, R4.reuse, R21, R17 ;  /* 0x0000001504117224 */ /* 0x040fe400078e0211 */
[----:B------:R-:W-:Y:S01]  /*1ae0*/  IMAD.WIDE.U32 R4, R4, R20, R24 ;  /* 0x0000001404047225 */ /* 0x000fe200078e0018 */
[----:B------:R-:W-:-:S03]  /*1af0*/  IADD3 R27, R23, R27, RZ ;  /* 0x0000001b171b7210 */ /* 0x000fc60007ffe0ff */
[----:B------:R-:W-:Y:S01]  /*1b00*/  IMAD.WIDE.U32 R24, R12, R20, RZ ;  /* 0x000000140c187225 */ /* 0x000fe200078e00ff */
[----:B------:R-:W-:-:S03]  /*1b10*/  IADD3 R20, P0, RZ, -R22, RZ ;  /* 0x80000016ff147210 */ /* 0x000fc60007f1e0ff */
[----:B------:R-:W-:Y:S01]  /*1b20*/  IMAD R29, R21, R12, R29 ;  /* 0x0000000c151d7224 */ /* 0x000fe200078e021d */
[----:B------:R-:W-:Y:S02]  /*1b30*/  IADD3 R18, P2, RZ, -R24, RZ ;  /* 0x80000018ff127210 */ /* 0x000fe40007f5e0ff */
[----:B------:R-:W-:Y:S02]  /*1b40*/  IADD3.X R21, RZ, ~R27, RZ, P0, !PT ;  /* 0x8000001bff157210 */ /* 0x000fe400007fe4ff */
[----:B------:R-:W-:Y:S01]  /*1b50*/  IADD3 R24, R25, R29, RZ ;  /* 0x0000001d19187210 */ /* 0x000fe20007ffe0ff */
[----:B------:R-:W-:Y:S02]  /*1b60*/  IMAD R13, R13, R10, RZ ;  /* 0x0000000a0d0d7224 */ /* 0x000fe400078e02ff */
[----:B------:R-:W-:Y:S01]  /*1b70*/  IMAD.WIDE.U32 R20, R10, R12, R20 ;  /* 0x0000000c0a147225 */ /* 0x000fe200078e0014 */
[----:B------:R-:W-:Y:S02]  /*1b80*/  IADD3.X R19, RZ, ~R24, RZ, P2, !PT ;  /* 0x80000018ff137210 */ /* 0x000fe400017fe4ff */
[----:B------:R-:W-:Y:S01]  /*1b90*/  IADD3 R10, P0, R2, UR53, RZ ;  /* 0x00000035020a7c10 */ /* 0x000fe2000ff1e0ff */
[----:B------:R-:W-:-:S02]  /*1ba0*/  IMAD R23, R9, R6, RZ ;  /* 0x0000000609177224 */ /* 0x000fc400078e02ff */
[----:B------:R-:W-:Y:S01]  /*1bb0*/  IMAD R9, R11, R12, R13 ;  /* 0x0000000c0b097224 */ /* 0x000fe200078e020d */
[----:B------:R-:W-:Y:S01]  /*1bc0*/  IADD3.X R11, R3, UR52, RZ, P0, !PT ;  /* 0x00000034030b7c10 */ /* 0x000fe200087fe4ff */
[C---:B------:R-:W-:Y:S02]  /*1bd0*/  IMAD R23, R8.reuse, R7, R23 ;  /* 0x0000000708177224 */ /* 0x040fe400078e0217 */
[----:B------:R-:W-:Y:S01]  /*1be0*/  IMAD.WIDE.U32 R18, R8, R6, R18 ;  /* 0x0000000608127225 */ /* 0x000fe200078e0012 */
[----:B------:R-:W-:Y:S02]  /*1bf0*/  IADD3 R6, P0, R10, UR53, RZ ;  /* 0x000000350a067c10 */ /* 0x000fe4000ff1e0ff */
[----:B------:R-:W-:Y:S02]  /*1c00*/  IADD3 R5, R5, R17, RZ ;  /* 0x0000001105057210 */ /* 0x000fe40007ffe0ff */
[----:B------:R-:W-:Y:S02]  /*1c10*/  IADD3 R21, R21, R9, RZ ;  /* 0x0000000915157210 */ /* 0x000fe40007ffe0ff */
[----:B------:R-:W-:-:S02]  /*1c20*/  IADD3 R19, R19, R23, RZ ;  /* 0x0000001713137210 */ /* 0x000fc40007ffe0ff */
[----:B------:R-:W-:Y:S02]  /*1c30*/  IADD3.X R7, R11, UR52, RZ, P0, !PT ;  /* 0x000000340b077c10 */ /* 0x000fe400087fe4ff */
        /* <DEDUP_REMOVED lines=9> */
.L_x_60:
[----:B------:R-:W-:Y:S05]  /*1cd0*/  EXIT ;  /* 0x000000000000794d */ /* 0x000fea0003800000 */
.L_x_63:
        /* <DEDUP_REMOVED lines=10> */
.L_x_103:


//--------------------- .text._ZN2at6native12cross_kernelIi16OffsetCalculatorILi3EjLb0EEiEEviPT_PKS4_S7_T0_T1_S9_S9_ --------------------------
	.section	.text._ZN2at6native12cross_kernelIi16OffsetCalculatorILi3EjLb0EEiEEviPT_PKS4_S7_T0_T1_S9_S9_,"ax",@progbits
	.align	128
        .global         _ZN2at6native12cross_kernelIi16OffsetCalculatorILi3EjLb0EEiEEviPT_PKS4_S7_T0_T1_S9_S9_
        .type           _ZN2at6native12cross_kernelIi16OffsetCalculatorILi3EjLb0EEiEEviPT_PKS4_S7_T0_T1_S9_S9_,@function
        .size           _ZN2at6native12cross_kernelIi16OffsetCalculatorILi3EjLb0EEiEEviPT_PKS4_S7_T0_T1_S9_S9_,(.L_x_104 - _ZN2at6native12cross_kernelIi16OffsetCalculatorILi3EjLb0EEiEEviPT_PKS4_S7_T0_T1_S9_S9_)
        .other          _ZN2at6native12cross_kernelIi16OffsetCalculatorILi3EjLb0EEiEEviPT_PKS4_S7_T0_T1_S9_S9_,@"STO_CUDA_ENTRY STV_DEFAULT"
_ZN2at6native12cross_kernelIi16OffsetCalculatorILi3EjLb0EEiEEviPT_PKS4_S7_T0_T1_S9_S9_:
.text._ZN2at6native12cross_kernelIi16OffsetCalculatorILi3EjLb0EEiEEviPT_PKS4_S7_T0_T1_S9_S9_:
        /* <DEDUP_REMOVED lines=78> */
.L_x_66:
        /* <DEDUP_REMOVED lines=315> */
.L_x_65:
        /* <DEDUP_REMOVED lines=15> */
[----:B------:R-:W3:Y:S01]  /*1980*/  LDG.E R9, desc[UR60][R8.64] ;  /* 0x0000003c08097981 */ /* 0x000ee2000c1e1900 */
[----:B0-----:R-:W0:Y:S03]  /*1990*/  LDC R17, c[0x0][0x48c] ;  /* 0x00012300ff117b82 */ /* 0x001e260000000800 */
[----:B------:R-:W4:Y:S04]  /*19a0*/  LDG.E R18, desc[UR60][R18.64] ;  /* 0x0000003c12127981 */ /* 0x000f28000c1e1900 */
[----:B------:R-:W5:Y:S01]  /*19b0*/  LDG.E R15, desc[UR60][R14.64] ;  /* 0x0000003c0e0f7981 */ /* 0x000f62000c1e1900 */
[----:B------:R-:W-:Y:S01]  /*19c0*/  IMAD.WIDE.U32 R26, R5, 0x4, R12 ;  /* 0x00000004051a7825 */ /* 0x000fe200078e000c */
[----:B------:R-:W-:-:S04]  /*19d0*/  IADD3 R0, P0, R7, R0, RZ ;  /* 0x0000000007007210 */ /* 0x000fc80007f1e0ff */
[----:B------:R-:W-:Y:S01]  /*19e0*/  IADD3.X R3, RZ, R3, RZ, P0, !PT ;  /* 0x00000003ff037210 */ /* 0x000fe200007fe4ff */
[----:B0-----:R-:W-:Y:S01]  /*19f0*/  IMAD.WIDE R28, R17, 0x4, R26 ;  /* 0x00000004111c7825 */ /* 0x001fe200078e021a */
[----:B------:R-:W-:-:S04]  /*1a00*/  ISETP.GE.U32.AND P0, PT, R0, UR4, PT ;  /* 0x0000000400007c0c */ /* 0x000fc8000bf06070 */
[----:B------:R-:W-:Y:S01]  /*1a10*/  ISETP.GE.AND.EX P0, PT, R3, UR58, PT, P0 ;  /* 0x0000003a03007c0c */ /* 0x000fe2000bf06300 */
[----:B--2---:R-:W-:Y:S02]  /*1a20*/  IMAD R5, R23, R16, RZ ;  /* 0x0000001017057224 */ /* 0x004fe400078e02ff */
[C---:B---3--:R-:W-:Y:S02]  /*1a30*/  IMAD R21, R9.reuse, R20, RZ ;  /* 0x0000001409157224 */ /* 0x048fe400078e02ff */
[----:B----4-:R-:W-:Y:S02]  /*1a40*/  IMAD R5, R9, R18, -R5 ;  /* 0x0000001209057224 */ /* 0x010fe400078e0a05 */
[-C--:B-----5:R-:W-:Y:S02]  /*1a50*/  IMAD R24, R18, R15.reuse, RZ ;  /* 0x0000000f12187224 */ /* 0x0a0fe400078e02ff */
[----:B------:R-:W-:Y:S02]  /*1a60*/  IMAD R21, R16, R15, -R21 ;  /* 0x0000000f10157224 */ /* 0x000fe400078e0a15 */
[----:B------:R-:W-:-:S02]  /*1a70*/  IMAD R23, R23, R20, -R24 ;  /* 0x0000001417177224 */ /* 0x000fc400078e0a18 */
[----:B------:R-:W-:Y:S01]  /*1a80*/  IMAD.WIDE R8, R17, 0x4, R28 ;  /* 0x0000000411087825 */ /* 0x000fe200078e021c */
[----:B------:R0:W-:Y:S04]  /*1a90*/  STG.E desc[UR60][R26.64], R5 ;  /* 0x000000051a007986 */ /* 0x0001e8000c10193c */
[----:B------:R0:W-:Y:S04]  /*1aa0*/  STG.E desc[UR60][R28.64], R21 ;  /* 0x000000151c007986 */ /* 0x0001e8000c10193c */
[----:B------:R0:W-:Y:S01]  /*1ab0*/  STG.E desc[UR60][R8.64], R23 ;  /* 0x0000001708007986 */ /* 0x0001e2000c10193c */
[----:B------:R-:W-:Y:S05]  /*1ac0*/  @!P0 BRA `(.L_x_66) ;  /* 0xffffffe800848947 */ /* 0x000fea000383ffff */
[----:B------:R-:W-:Y:S05]  /*1ad0*/  BSYNC B0 ;  /* 0x0000000000007941 */ /* 0x000fea0003800000 */
.L_x_64:
[----:B------:R-:W-:Y:S05]  /*1ae0*/  EXIT ;  /* 0x000000000000794d */ /* 0x000fea0003800000 */
.L_x_67:
        /* <DEDUP_REMOVED lines=9> */
.L_x_104:


//--------------------- .text._ZN2at6native12cross_kernelIi16OffsetCalculatorILi3EjLb0EElEEviPT_PKS4_S7_T0_T1_S9_S9_ --------------------------
	.section	.text._ZN2at6native12cross_kernelIi16OffsetCalculatorILi3EjLb0EElEEviPT_PKS4_S7_T0_T1_S9_S9_,"ax",@progbits
	.align	128
        .global         _ZN2at6native12cross_kernelIi16OffsetCalculatorILi3EjLb0EElEEviPT_PKS4_S7_T0_T1_S9_S9_
        .type           _ZN2at6native12cross_kernelIi16OffsetCalculatorILi3EjLb0EElEEviPT_PKS4_S7_T0_T1_S9_S9_,@function
        .size           _ZN2at6native12cross_kernelIi16OffsetCalculatorILi3EjLb0EElEEviPT_PKS4_S7_T0_T1_S9_S9_,(.L_x_105 - _ZN2at6native12cross_kernelIi16OffsetCalculatorILi3EjLb0EElEEviPT_PKS4_S7_T0_T1_S9_S9_)
        .other          _ZN2at6native12cross_kernelIi16OffsetCalculatorILi3EjLb0EElEEviPT_PKS4_S7_T0_T1_S9_S9_,@"STO_CUDA_ENTRY STV_DEFAULT"
_ZN2at6native12cross_kernelIi16OffsetCalculatorILi3EjLb0EElEEviPT_PKS4_S7_T0_T1_S9_S9_:
.text._ZN2at6native12cross_kernelIi16OffsetCalculatorILi3EjLb0EElEEviPT_PKS4_S7_T0_T1_S9_S9_:
        /* <DEDUP_REMOVED lines=81> */
.L_x_70:
        /* <DEDUP_REMOVED lines=317> */
.L_x_69:
        /* <DEDUP_REMOVED lines=9> */
[----:B------:R2:W3:Y:S01]  /*1970*/  LDG.E R14, desc[UR60][R14.64] ;  /* 0x0000003c0e0e7981 */ /* 0x0004e2000c1e1900 */
[----:B------:R-:W-:-:S02]  /*1980*/  IADD3.X R21, R15, UR56, RZ, P2, !PT ;  /* 0x000000380f157c10 */ /* 0x000fc400097fe4ff */
[----:B------:R-:W-:Y:S01]  /*1990*/  IADD3.X R19, R17, ~R2, RZ, P0, !PT ;  /* 0x8000000211137210 */ /* 0x000fe200007fe4ff */
[----:B------:R-:W2:Y:S01]  /*19a0*/  LDG.E R16, desc[UR60][R16.64] ;  /* 0x0000003c10107981 */ /* 0x000ea2000c1e1900 */
[----:B------:R-:W-:-:S03]  /*19b0*/  IADD3 R24, P0, R18, -R5, RZ ;  /* 0x8000000512187210 */ /* 0x000fc60007f1e0ff */
[----:B------:R-:W4:Y:S01]  /*19c0*/  LDG.E R21, desc[UR60][R20.64] ;  /* 0x0000003c14157981 */ /* 0x000f22000c1e1900 */
[----:B------:R-:W-:-:S03]  /*19d0*/  IADD3.X R25, R19, ~R2, RZ, P0, !PT ;  /* 0x8000000213197210 */ /* 0x000fc600007fe4ff */
[----:B------:R-:W4:Y:S04]  /*19e0*/  LDG.E R18, desc[UR60][R18.64] ;  /* 0x0000003c12127981 */ /* 0x000f28000c1e1900 */
[----:B------:R-:W5:Y:S01]  /*19f0*/  LDG.E R24, desc[UR60][R24.64] ;  /* 0x0000003c18187981 */ /* 0x000f62000c1e1900 */
[----:B0-----:R-:W-:-:S03]  /*1a00*/  IMAD.WIDE.U32 R28, R27, 0x4, R8 ;  /* 0x000000041b1c7825 */ /* 0x001fc600078e0008 */
[----:B------:R-:W-:Y:S01]  /*1a10*/  IADD3 R26, P0, R28, UR55, RZ ;  /* 0x000000371c1a7c10 */ /* 0x000fe2000ff1e0ff */
[----:B--2---:R-:W-:Y:S02]  /*1a20*/  IMAD R15, R16, R23, RZ ;  /* 0x00000017100f7224 */ /* 0x004fe400078e02ff */
[----:B----4-:R-:W-:-:S04]  /*1a30*/  IMAD R27, R18, R21, RZ ;  /* 0x00000015121b7224 */ /* 0x010fc800078e02ff */
[----:B---3--:R-:W-:Y:S01]  /*1a40*/  IMAD R22, R16, R14, -R27 ;  /* 0x0000000e10167224 */ /* 0x008fe200078e0a1b */
[----:B------:R-:W-:Y:S01]  /*1a50*/  IADD3.X R27, R29, UR54, RZ, P0, !PT ;  /* 0x000000361d1b7c10 */ /* 0x000fe200087fe4ff */
[-C--:B-----5:R-:W-:Y:S01]  /*1a60*/  IMAD R16, R14, R24.reuse, RZ ;  /* 0x000000180e107224 */ /* 0x0a0fe200078e02ff */
[----:B------:R-:W-:Y:S01]  /*1a70*/  IADD3 R20, P0, R26, UR55, RZ ;  /* 0x000000371a147c10 */ /* 0x000fe2000ff1e0ff */
[----:B------:R-:W-:Y:S02]  /*1a80*/  IMAD R19, R21, R24, -R15 ;  /* 0x0000001815137224 */ /* 0x000fe400078e0a0f */
[----:B------:R-:W-:Y:S01]  /*1a90*/  IMAD R23, R18, R23, -R16 ;  /* 0x0000001712177224 */ /* 0x000fe200078e0a10 */
[----:B------:R-:W-:Y:S02]  /*1aa0*/  IADD3.X R21, R27, UR54, RZ, P0, !PT ;  /* 0x000000361b157c10 */ /* 0x000fe400087fe4ff */
        /* <DEDUP_REMOVED lines=9> */
.L_x_68:
[----:B------:R-:W-:Y:S05]  /*1b40*/  EXIT ;  /* 0x000000000000794d */ /* 0x000fea0003800000 */
.L_x_71:
        /* <DEDUP_REMOVED lines=11> */
.L_x_105:


//--------------------- .text._ZN2at6native12cross_kernelIa16OffsetCalculatorILi3EjLb0EEiEEviPT_PKS4_S7_T0_T1_S9_S9_ --------------------------
	.section	.text._ZN2at6native12cross_kernelIa16OffsetCalculatorILi3EjLb0EEiEEviPT_PKS4_S7_T0_T1_S9_S9_,"ax",@progbits
	.align	128
        .global         _ZN2at6native12cross_kernelIa16OffsetCalculatorILi3EjLb0EEiEEviPT_PKS4_S7_T0_T1_S9_S9_
        .type           _ZN2at6native12cross_kernelIa16OffsetCalculatorILi3EjLb0EEiEEviPT_PKS4_S7_T0_T1_S9_S9_,@function
        .size           _ZN2at6native12cross_kernelIa16OffsetCalculatorILi3EjLb0EEiEEviPT_PKS4_S7_T0_T1_S9_S9_,(.L_x_106 - _ZN2at6native12cross_kernelIa16OffsetCalculatorILi3EjLb0EEiEEviPT_PKS4_S7_T0_T1_S9_S9_)
        .other          _ZN2at6native12cross_kernelIa16OffsetCalculatorILi3EjLb0EEiEEviPT_PKS4_S7_T0_T1_S9_S9_,@"STO_CUDA_ENTRY STV_DEFAULT"
_ZN2at6native12cross_kernelIa16OffsetCalculatorILi3EjLb0EEiEEviPT_PKS4_S7_T0_T1_S9_S9_:
.text._ZN2at6native12cross_kernelIa16OffsetCalculatorILi3EjLb0EEiEEviPT_PKS4_S7_T0_T1_S9_S9_:
        /* <DEDUP_REMOVED lines=13> */
[----:B------:R-:W-:Y:S01]  /*00d0*/  MOV R23, R20 ;  /* 0x0000001400177202 */ /* 0x000fe20000000f00 */
        /* <DEDUP_REMOVED lines=29> */
[----:B-1----:R-:W-:Y:S01]  /*02b0*/  SHF.L.U32 R0, R18, 0x1, RZ ;  /* 0x0000000112007819 */ /* 0x002fe200000006ff */
        /* <DEDUP_REMOVED lines=28> */
[----:B------:R-:W-:-:S05]  /*0480*/  ULDC.64 UR30, c[0x0][0x490] ;  /* 0x00012400001e7ab9 */ /* 0x000fca0000000a00 */
.L_x_74:
[----:B------:R-:W-:Y:S01]  /*0490*/  HFMA2.MMA R12, -RZ, RZ, 0, 0 ;  /* 0x00000000ff0c7435 */ /* 0x000fe200000001ff */
[----:B------:R-:W-:Y:S02]  /*04a0*/  MOV R10, RZ ;  /* 0x000000ff000a7202 */ /* 0x000fe40000000f00 */
[----:B------:R-:W-:Y:S01]  /*04b0*/  MOV R25, RZ ;  /* 0x000000ff00197202 */ /* 0x000fe20000000f00 */
[----:B------:R-:W-:Y:S07]  /*04c0*/  @!P1 BRA `(.L_x_73) ;  /* 0x0000001000e09947 */ /* 0x000fee0003800000 */
[----:B------:R-:W0:Y:S01]  /*04d0*/  LDC.64 R4, c[0x0][0x230] ;  /* 0x00008c00ff047b82 */ /* 0x000e220000000a00 */
[----:B------:R-:W-:Y:S01]  /*04e0*/  MOV R22, RZ ;  /* 0x000000ff00167202 */ /* 0x000fe20000000f00 */
[----:B------:R-:W-:-:S04]  /*04f0*/  ULDC.64 UR32, c[0x0][0x238] ;  /* 0x00008e0000207ab9 */ /* 0x000fc80000000a00 */
        /* <DEDUP_REMOVED lines=309> */
.L_x_73:
[----:B------:R-:W-:Y:S01]  /*1850*/  ULDC.64 UR32, c[0x0][0x220] ;  /* 0x0000880000207ab9 */ /* 0x000fe20000000a00 */
[----:B------:R-:W-:Y:S01]  /*1860*/  ULDC.64 UR34, c[0x0][0x228] ;  /* 0x00008a0000227ab9 */ /* 0x000fe20000000a00 */
[----:B------:R-:W-:Y:S02]  /*1870*/  IADD3 R4, P0, R12, UR32, RZ ;  /* 0x000000200c047c10 */ /* 0x000fe4000ff1e0ff */
[----:B------:R-:W-:Y:S02]  /*1880*/  IADD3 R6, P2, R10, UR34, RZ ;  /* 0x000000220a067c10 */ /* 0x000fe4000ff5e0ff */
[----:B------:R-:W-:Y:S01]  /*1890*/  IADD3.X R5, RZ, UR33, RZ, P0, !PT ;  /* 0x00000021ff057c10 */ /* 0x000fe200087fe4ff */
[----:B------:R-:W-:Y:S01]  /*18a0*/  ULDC.64 UR32, c[0x0][0x218] ;  /* 0x0000860000207ab9 */ /* 0x000fe20000000a00 */
[----:B------:R-:W-:Y:S02]  /*18b0*/  IADD3 R8, P0, R17, R4, RZ ;  /* 0x0000000411087210 */ /* 0x000fe40007f1e0ff */
[----:B------:R-:W-:-:S02]  /*18c0*/  IADD3.X R7, RZ, UR35, RZ, P2, !PT ;  /* 0x00000023ff077c10 */ /* 0x000fc400097fe4ff */
[----:B------:R-:W-:Y:S02]  /*18d0*/  IADD3 R12, P3, R6, UR31, RZ ;  /* 0x0000001f060c7c10 */ /* 0x000fe4000ff7e0ff */
[----:B------:R-:W-:Y:S02]  /*18e0*/  LEA.HI.X.SX32 R9, R17, R5, 0x1, P0 ;  /* 0x0000000511097211 */ /* 0x000fe400000f0eff */
[----:B------:R-:W-:Y:S02]  /*18f0*/  IADD3 R14, P0, R19, R6, RZ ;  /* 0x00000006130e7210 */ /* 0x000fe40007f1e0ff */
[----:B------:R-:W-:Y:S01]  /*1900*/  IADD3 R10, P2, R4, UR30, RZ ;  /* 0x0000001e040a7c10 */ /* 0x000fe2000ff5e0ff */
[----:B------:R-:W2:Y:S01]  /*1910*/  LDG.E.S8 R8, desc[UR60][R8.64] ;  /* 0x0000003c08087981 */ /* 0x000ea2000c1e1300 */
[-C--:B------:R-:W-:Y:S02]  /*1920*/  LEA.HI.X.SX32 R13, R3, R7.reuse, 0x1, P3 ;  /* 0x00000007030d7211 */ /* 0x080fe400018f0eff */
[----:B------:R-:W-:Y:S01]  /*1930*/  LEA.HI.X.SX32 R15, R19, R7, 0x1, P0 ;  /* 0x00000007130f7211 */ /* 0x000fe200000f0eff */
[----:B------:R-:W3:Y:S01]  /*1940*/  LDG.E.S8 R4, desc[UR60][R4.64] ;  /* 0x0000003c04047981 */ /* 0x000ee2000c1e1300 */
[----:B------:R-:W-:-:S03]  /*1950*/  LEA.HI.X.SX32 R11, R2, R5, 0x1, P2 ;  /* 0x00000005020b7211 */ /* 0x000fc600010f0eff */
[----:B------:R-:W2:Y:S04]  /*1960*/  LDG.E.S8 R13, desc[UR60][R12.64] ;  /* 0x0000003c0c0d7981 */ /* 0x000ea8000c1e1300 */
[----:B------:R-:W3:Y:S04]  /*1970*/  LDG.E.S8 R14, desc[UR60][R14.64] ;  /* 0x0000003c0e0e7981 */ /* 0x000ee8000c1e1300 */
[----:B------:R0:W4:Y:S04]  /*1980*/  LDG.E.S8 R11, desc[UR60][R10.64] ;  /* 0x0000003c0a0b7981 */ /* 0x000128000c1e1300 */
[----:B------:R-:W5:Y:S01]  /*1990*/  LDG.E.S8 R6, desc[UR60][R6.64] ;  /* 0x0000003c06067981 */ /* 0x000f62000c1e1300 */
[----:B------:R-:W-:-:S04]  /*19a0*/  IADD3 R24, P0, R25, UR32, RZ ;  /* 0x0000002019187c10 */ /* 0x000fc8000ff1e0ff */
[----:B------:R-:W-:Y:S02]  /*19b0*/  IADD3.X R25, RZ, UR33, RZ, P0, !PT ;  /* 0x00000021ff197c10 */ /* 0x000fe400087fe4ff */
[----:B------:R-:W-:Y:S02]  /*19c0*/  IADD3 R26, P0, R24, UR4, RZ ;  /* 0x00000004181a7c10 */ /* 0x000fe4000ff1e0ff */
[----:B0-----:R-:W-:Y:S01]  /*19d0*/  IADD3 R10, P2, R0, R24, RZ ;  /* 0x00000018000a7210 */ /* 0x001fe20007f5e0ff */
[----:B--2---:R-:W-:Y:S02]  /*19e0*/  IMAD R20, R8, R13, RZ ;  /* 0x0000000d08147224 */ /* 0x004fe400078e02ff */
[C---:B---3--:R-:W-:Y:S02]  /*19f0*/  IMAD R27, R14.reuse, R4, RZ ;  /* 0x000000040e1b7224 */ /* 0x048fe400078e02ff */
[----:B----4-:R-:W-:Y:S02]  /*1a00*/  IMAD R9, R14, R11, -R20 ;  /* 0x0000000b0e097224 */ /* 0x010fe400078e0a14 */
[----:B-----5:R-:W-:-:S02]  /*1a10*/  IMAD R12, R11, R6, RZ ;  /* 0x000000060b0c7224 */ /* 0x020fc400078e02ff */
[----:B------:R-:W-:Y:S01]  /*1a20*/  IMAD R5, R8, R6, -R27 ;  /* 0x0000000608057224 */ /* 0x000fe200078e0a1b */
[-C--:B------:R-:W-:Y:S01]  /*1a30*/  LEA.HI.X.SX32 R27, R18, R25.reuse, 0x1, P0 ;  /* 0x00000019121b7211 */ /* 0x080fe200000f0eff */
[----:B------:R-:W-:Y:S01]  /*1a40*/  IMAD R13, R13, R4, -R12 ;  /* 0x000000040d0d7224 */ /* 0x000fe200078e0a0c */
[----:B------:R-:W-:Y:S02]  /*1a50*/  LEA.HI.X.SX32 R11, R0, R25, 0x1, P2 ;  /* 0x00000019000b7211 */ /* 0x000fe400010f0eff */
[----:B------:R-:W-:Y:S01]  /*1a60*/  IADD3 R23, P0, R16, R23, RZ ;  /* 0x0000001710177210 */ /* 0x000fe20007f1e0ff */
[----:B------:R0:W-:Y:S03]  /*1a70*/  STG.E.U8 desc[UR60][R24.64], R9 ;  /* 0x0000000918007986 */ /* 0x0001e6000c10113c */
[----:B------:R-:W-:Y:S01]  /*1a80*/  IADD3.X R21, RZ, R21, RZ, P0, !PT ;  /* 0x00000015ff157210 */ /* 0x000fe200007fe4ff */
[----:B------:R0:W-:Y:S01]  /*1a90*/  STG.E.U8 desc[UR60][R26.64], R5 ;  /* 0x000000051a007986 */ /* 0x0001e2000c10113c */
[----:B------:R-:W-:-:S03]  /*1aa0*/  ISETP.GE.U32.AND P0, PT, R23, UR5, PT ;  /* 0x0000000517007c0c */ /* 0x000fc6000bf06070 */
[----:B------:R0:W-:Y:S01]  /*1ab0*/  STG.E.U8 desc[UR60][R10.64], R13 ;  /* 0x0000000d0a007986 */ /* 0x0001e2000c10113c */
[----:B------:R-:W-:-:S13]  /*1ac0*/  ISETP.GE.AND.EX P0, PT, R21, UR59, PT, P0 ;  /* 0x0000003b15007c0c */ /* 0x000fda000bf06300 */
[----:B0-----:R-:W-:Y:S05]  /*1ad0*/  @!P0 BRA `(.L_x_74) ;  /* 0xffffffe8006c8947 */ /* 0x001fea000383ffff */
[----:B------:R-:W-:Y:S05]  /*1ae0*/  BSYNC B0 ;  /* 0x0000000000007941 */ /* 0x000fea0003800000 */
.L_x_72:
[----:B------:R-:W-:Y:S05]  /*1af0*/  EXIT ;  /* 0x000000000000794d */ /* 0x000fea0003800000 */
.L_x_75:
        /* <DEDUP_REMOVED lines=16> */
.L_x_106:


//--------------------- .text._ZN2at6native12cross_kernelIa16OffsetCalculatorILi3EjLb0EElEEviPT_PKS4_S7_T0_T1_S9_S9_ --------------------------
	.section	.text._ZN2at6native12cross_kernelIa16OffsetCalculatorILi3EjLb0EElEEviPT_PKS4_S7_T0_T1_S9_S9_,"ax",@progbits
	.align	128
        .global         _ZN2at6native12cross_kernelIa16OffsetCalculatorILi3EjLb0EElEEviPT_PKS4_S7_T0_T1_S9_S9_
        .type           _ZN2at6native12cross_kernelIa16OffsetCalculatorILi3EjLb0EElEEviPT_PKS4_S7_T0_T1_S9_S9_,@function
        .size           _ZN2at6native12cross_kernelIa16OffsetCalculatorILi3EjLb0EElEEviPT_PKS4_S7_T0_T1_S9_S9_,(.L_x_107 - _ZN2at6native12cross_kernelIa16OffsetCalculatorILi3EjLb0EElEEviPT_PKS4_S7_T0_T1_S9_S9_)
        .other          _ZN2at6native12cross_kernelIa16OffsetCalculatorILi3EjLb0EElEEviPT_PKS4_S7_T0_T1_S9_S9_,@"STO_CUDA_ENTRY STV_DEFAULT"
_ZN2at6native12cross_kernelIa16OffsetCalculatorILi3EjLb0EElEEviPT_PKS4_S7_T0_T1_S9_S9_:
.text._ZN2at6native12cross_kernelIa16OffsetCalculatorILi3EjLb0EElEEviPT_PKS4_S7_T0_T1_S9_S9_:
        /* <DEDUP_REMOVED lines=14> */
[----:B------:R-:W-:Y:S01]  /*00e0*/  MOV R0, R4 ;  /* 0x0000000400007202 */ /* 0x000fe20000000f00 */
[----:B------:R-:W-:Y:S01]  /*00f0*/  ULDC UR29, c[0x0][0xc] ;  /* 0x00000300001d7ab9 */ /* 0x000fe20000000800 */
[----:B------:R-:W-:Y:S01]  /*0100*/  ULDC UR24, c[0x0][0x230] ;  /* 0x00008c0000187ab9 */ /* 0x000fe20000000800 */
[----:B------:R-:W-:Y:S01]  /*0110*/  USHF.L.U64.HI UR5, UR6, 0x1, UR7 ;  /* 0x0000000106057899 */ /* 0x000fe20008010207 */
[----:B------:R-:W-:Y:S01]  /*0120*/  ISETP.NE.AND P1, PT, RZ, UR24, PT ;  /* 0x00000018ff007c0c */ /* 0x000fe2000bf25270 */
[----:B------:R-:W1:Y:S01]  /*0130*/  LDC.64 R2, c[0x0][0x228] ;  /* 0x00008a00ff027b82 */ /* 0x000e620000000a00 */
[----:B------:R-:W-:Y:S01]  /*0140*/  IMAD R7, R7, UR29, RZ ;  /* 0x0000001d07077c24 */ /* 0x000fe2000f8e02ff */
        /* <DEDUP_REMOVED lines=49> */
[----:B01----:R-:W-:-:S05]  /*0460*/  ULDC.64 UR32, c[0x0][0x4a0] ;  /* 0x0001280000207ab9 */ /* 0x003fca0000000a00 */
.L_x_78:
[----:B------:R-:W-:Y:S01]  /*0470*/  HFMA2.MMA R4, -RZ, RZ, 0, 0 ;  /* 0x00000000ff047435 */ /* 0x000fe200000001ff */
[----:B------:R-:W-:Y:S02]  /*0480*/  MOV R11, RZ ;  /* 0x000000ff000b7202 */ /* 0x000fe40000000f00 */
[----:B------:R-:W-:Y:S01]  /*0490*/  MOV R9, RZ ;  /* 0x000000ff00097202 */ /* 0x000fe20000000f00 */
[----:B------:R-:W-:Y:S07]  /*04a0*/  @!P1 BRA `(.L_x_77) ;  /* 0x0000001000e49947 */ /* 0x000fee0003800000 */
[----:B------:R-:W-:Y:S01]  /*04b0*/  MOV R8, RZ ;  /* 0x000000ff00087202 */ /* 0x000fe20000000f00 */
[----:B------:R-:W-:Y:S01]  /*04c0*/  ULDC.64 UR34, c[0x0][0x238] ;  /* 0x00008e0000227ab9 */ /* 0x000fe20000000a00 */
[----:B------:R-:W-:Y:S01]  /*04d0*/  MOV R9, R0 ;  /* 0x0000000000097202 */ /* 0x000fe20000000f00 */
[----:B------:R-:W-:Y:S01]  /*04e0*/  ULDC UR36, c[0x0][0x368] ;  /* 0x0000da0000247ab9 */ /* 0x000fe20000000800 */
[----:B------:R-:W-:Y:S02]  /*04f0*/  ISETP.NE.AND P0, PT, R18, 0x1, PT ;  /* 0x000000011200780c */ /* 0x000fe40003f05270 */
[----:B------:R-:W-:Y:S01]  /*0500*/  IADD3 R11, -R19, RZ, RZ ;  /* 0x000000ff130b7210 */ /* 0x000fe20007ffe1ff */
        /* <DEDUP_REMOVED lines=307> */
.L_x_77:
[----:B------:R-:W-:Y:S01]  /*1840*/  ULDC.64 UR34, c[0x0][0x220] ;  /* 0x0000880000227ab9 */ /* 0x000fe20000000a00 */
[----:B------:R-:W-:Y:S01]  /*1850*/  ULDC.64 UR36, c[0x0][0x498] ;  /* 0x0001260000247ab9 */ /* 0x000fe20000000a00 */
[----:B------:R-:W-:Y:S02]  /*1860*/  IADD3 R24, P3, R4, UR34, RZ ;  /* 0x0000002204187c10 */ /* 0x000fe4000ff7e0ff */
[----:B------:R-:W-:Y:S02]  /*1870*/  IADD3 R20, P0, P2, R2, UR6, R11 ;  /* 0x0000000602147c10 */ /* 0x000fe4000fa1e00b */
[----:B------:R-:W-:Y:S01]  /*1880*/  IADD3.X R25, RZ, UR35, RZ, P3, !PT ;  /* 0x00000023ff197c10 */ /* 0x000fe20009ffe4ff */
[----:B------:R-:W-:Y:S01]  /*1890*/  ULDC.64 UR34, c[0x0][0x218] ;  /* 0x0000860000227ab9 */ /* 0x000fe20000000a00 */
[----:B------:R-:W-:Y:S02]  /*18a0*/  IADD3 R10, P3, R24, UR36, RZ ;  /* 0x00000024180a7c10 */ /* 0x000fe4000ff7e0ff */
[----:B------:R-:W-:-:S02]  /*18b0*/  IADD3.X R21, R3, UR5, RZ, P0, P2 ;  /* 0x0000000503157c10 */ /* 0x000fc400087e44ff */
[----:B------:R-:W-:Y:S02]  /*18c0*/  IADD3.X R11, R25, UR37, RZ, P3, !PT ;  /* 0x00000025190b7c10 */ /* 0x000fe40009ffe4ff */
[----:B------:R-:W-:Y:S01]  /*18d0*/  IADD3 R14, P0, R10, UR36, RZ ;  /* 0x000000240a0e7c10 */ /* 0x000fe2000ff1e0ff */
[----:B------:R0:W2:Y:S01]  /*18e0*/  LDG.E.S8 R4, desc[UR30][R20.64] ;  /* 0x0000001e14047981 */ /* 0x0000a2000c1e1300 */
[----:B------:R-:W-:Y:S02]  /*18f0*/  IADD3 R12, P2, R20, -UR32, RZ ;  /* 0x80000020140c7c10 */ /* 0x000fe4000ff5e0ff */
[----:B------:R-:W-:Y:S01]  /*1900*/  IADD3.X R15, R11, UR37, RZ, P0, !PT ;  /* 0x000000250b0f7c10 */ /* 0x000fe200087fe4ff */
[----:B------:R-:W2:Y:S01]  /*1910*/  LDG.E.S8 R25, desc[UR30][R24.64] ;  /* 0x0000001e18197981 */ /* 0x000ea2000c1e1300 */
[----:B------:R-:W-:Y:S01]  /*1920*/  IADD3.X R13, R21, ~UR33, RZ, P2, !PT ;  /* 0x80000021150d7c10 */ /* 0x000fe200097fe4ff */
[----:B------:R-:W-:Y:S01]  /*1930*/  ULDC.64 UR36, c[0x0][0x490] ;  /* 0x0001240000247ab9 */ /* 0x000fe20000000a00 */
[----:B------:R-:W-:Y:S01]  /*1940*/  IADD3 R16, P0, R12, -UR32, RZ ;  /* 0x800000200c107c10 */ /* 0x000fe2000ff1e0ff */
[----:B------:R-:W3:Y:S03]  /*1950*/  LDG.E.S8 R11, desc[UR30][R10.64] ;  /* 0x0000001e0a0b7981 */ /* 0x000ee6000c1e1300 */
[----:B------:R-:W-:Y:S01]  /*1960*/  IADD3.X R17, R13, ~UR33, RZ, P0, !PT ;  /* 0x800000210d117c10 */ /* 0x000fe200087fe4ff */
[----:B------:R2:W4:Y:S04]  /*1970*/  LDG.E.S8 R6, desc[UR30][R12.64] ;  /* 0x0000001e0c067981 */ /* 0x000528000c1e1300 */
[----:B------:R-:W4:Y:S04]  /*1980*/  LDG.E.S8 R15, desc[UR30][R14.64] ;  /* 0x0000001e0e0f7981 */ /* 0x000f28000c1e1300 */
[----:B------:R-:W3:Y:S01]  /*1990*/  LDG.E.S8 R16, desc[UR30][R16.64] ;  /* 0x0000001e10107981 */ /* 0x000ee2000c1e1300 */
[----:B0-----:R-:W-:-:S04]  /*19a0*/  IADD3 R20, P0, R9, UR34, RZ ;  /* 0x0000002209147c10 */ /* 0x001fc8000ff1e0ff */
[----:B------:R-:W-:Y:S02]  /*19b0*/  IADD3.X R21, RZ, UR35, RZ, P0, !PT ;  /* 0x00000023ff157c10 */ /* 0x000fe400087fe4ff */
[----:B------:R-:W-:-:S04]  /*19c0*/  IADD3 R22, P0, R20, UR36, RZ ;  /* 0x0000002414167c10 */ /* 0x000fc8000ff1e0ff */
[----:B------:R-:W-:Y:S02]  /*19d0*/  IADD3.X R23, R21, UR37, RZ, P0, !PT ;  /* 0x0000002515177c10 */ /* 0x000fe400087fe4ff */
[----:B------:R-:W-:Y:S01]  /*19e0*/  IADD3 R8, P0, R22, UR36, RZ ;  /* 0x0000002416087c10 */ /* 0x000fe2000ff1e0ff */
[C---:B--2---:R-:W-:Y:S02]  /*19f0*/  IMAD R12, R4.reuse, R25, RZ ;  /* 0x00000019040c7224 */ /* 0x044fe400078e02ff */
[----:B----4-:R-:W-:Y:S02]  /*1a00*/  IMAD R9, R15, R6, RZ ;  /* 0x000000060f097224 */ /* 0x010fe400078e02ff */
[-C--:B---3--:R-:W-:Y:S02]  /*1a10*/  IMAD R10, R11, R16.reuse, RZ ;  /* 0x000000100b0a7224 */ /* 0x088fe400078e02ff */
[----:B------:R-:W-:Y:S01]  /*1a20*/  IMAD R11, R4, R11, -R9 ;  /* 0x0000000b040b7224 */ /* 0x000fe200078e0a09 */
[----:B------:R-:W-:Y:S01]  /*1a30*/  IADD3.X R9, R23, UR37, RZ, P0, !PT ;  /* 0x0000002517097c10 */ /* 0x000fe200087fe4ff */
[----:B------:R-:W-:Y:S01]  /*1a40*/  IMAD R15, R15, R16, -R12 ;  /* 0x000000100f0f7224 */ /* 0x000fe200078e0a0c */
[----:B------:R-:W-:Y:S01]  /*1a50*/  IADD3 R0, P0, R7, R0, RZ ;  /* 0x0000000007007210 */ /* 0x000fe20007f1e0ff */
[----:B------:R-:W-:Y:S01]  /*1a60*/  IMAD R25, R6, R25, -R10 ;  /* 0x0000001906197224 */ /* 0x000fe200078e0a0a */
[----:B------:R0:W-:Y:S02]  /*1a70*/  STG.E.U8 desc[UR30][R20.64], R11 ;  /* 0x0000000b14007986 */ /* 0x0001e4000c10111e */
[----:B------:R-:W-:-:S02]  /*1a80*/  IADD3.X R5, RZ, R5, RZ, P0, !PT ;  /* 0x00000005ff057210 */ /* 0x000fc400007fe4ff */
[----:B------:R0:W-:Y:S01]  /*1a90*/  STG.E.U8 desc[UR30][R22.64], R15 ;  /* 0x0000000f16007986 */ /* 0x0001e2000c10111e */
[----:B------:R-:W-:-:S03]  /*1aa0*/  ISETP.GE.U32.AND P0, PT, R0, UR7, PT ;  /* 0x0000000700007c0c */ /* 0x000fc6000bf06070 */
[----:B------:R0:W-:Y:S01]  /*1ab0*/  STG.E.U8 desc[UR30][R8.64], R25 ;  /* 0x0000001908007986 */ /* 0x0001e2000c10111e */
[----:B------:R-:W-:-:S13]  /*1ac0*/  ISETP.GE.AND.EX P0, PT, R5, UR4, PT, P0 ;  /* 0x0000000405007c0c */ /* 0x000fda000bf06300 */
[----:B0-----:R-:W-:Y:S05]  /*1ad0*/  @!P0 BRA `(.L_x_78) ;  /* 0xffffffe800648947 */ /* 0x001fea000383ffff */
[----:B------:R-:W-:Y:S05]  /*1ae0*/  BSYNC B0 ;  /* 0x0000000000007941 */ /* 0x000fea0003800000 */
.L_x_76:
[----:B------:R-:W-:Y:S05]  /*1af0*/  EXIT ;  /* 0x000000000000794d */ /* 0x000fea0003800000 */
.L_x_79:
        /* <DEDUP_REMOVED lines=16> */
.L_x_107:


//--------------------- .text._ZN2at6native12cross_kernelIh16OffsetCalculatorILi3EjLb0EEiEEviPT_PKS4_S7_T0_T1_S9_S9_ --------------------------
	.section	.text._ZN2at6native12cross_kernelIh16OffsetCalculatorILi3EjLb0EEiEEviPT_PKS4_S7_T0_T1_S9_S9_,"ax",@progbits
	.align	128
        .global         _ZN2at6native12cross_kernelIh16OffsetCalculatorILi3EjLb0EEiEEviPT_PKS4_S7_T0_T1_S9_S9_
        .type           _ZN2at6native12cross_kernelIh16OffsetCalculatorILi3EjLb0EEiEEviPT_PKS4_S7_T0_T1_S9_S9_,@function
        .size           _ZN2at6native12cross_kernelIh16OffsetCalculatorILi3EjLb0EEiEEviPT_PKS4_S7_T0_T1_S9_S9_,(.L_x_108 - _ZN2at6native12cross_kernelIh16OffsetCalculatorILi3EjLb0EEiEEviPT_PKS4_S7_T0_T1_S9_S9_)
        .other          _ZN2at6native12cross_kernelIh16OffsetCalculatorILi3EjLb0EEiEEviPT_PKS4_S7_T0_T1_S9_S9_,@"STO_CUDA_ENTRY STV_DEFAULT"
_ZN2at6native12cross_kernelIh16OffsetCalculatorILi3EjLb0EEiEEviPT_PKS4_S7_T0_T1_S9_S9_:
.text._ZN2at6native12cross_kernelIh16OffsetCalculatorILi3EjLb0EEiEEviPT_PKS4_S7_T0_T1_S9_S9_:
        /* <DEDUP_REMOVED lines=73> */
.L_x_82:
        /* <DEDUP_REMOVED lines=316> */
.L_x_81:
        /* <DEDUP_REMOVED lines=12> */
[----:B------:R-:W2:Y:S01]  /*1910*/  LDG.E.U8 R8, desc[UR60][R8.64] ;  /* 0x0000003c08087981 */ /* 0x000ea2000c1e1100 */
[-C--:B------:R-:W-:Y:S02]  /*1920*/  LEA.HI.X.SX32 R13, R3, R7.reuse, 0x1, P3 ;  /* 0x00000007030d7211 */ /* 0x080fe400018f0eff */
[----:B------:R-:W-:Y:S01]  /*1930*/  LEA.HI.X.SX32 R15, R19, R7, 0x1, P0 ;  /* 0x00000007130f7211 */ /* 0x000fe200000f0eff */
[----:B------:R-:W3:Y:S01]  /*1940*/  LDG.E.U8 R4, desc[UR60][R4.64] ;  /* 0x0000003c04047981 */ /* 0x000ee2000c1e1100 */
[----:B------:R-:W-:-:S03]  /*1950*/  LEA.HI.X.SX32 R11, R2, R5, 0x1, P2 ;  /* 0x00000005020b7211 */ /* 0x000fc600010f0eff */
[----:B------:R-:W2:Y:S04]  /*1960*/  LDG.E.U8 R13, desc[UR60][R12.64] ;  /* 0x0000003c0c0d7981 */ /* 0x000ea8000c1e1100 */
[----:B------:R-:W3:Y:S04]  /*1970*/  LDG.E.U8 R14, desc[UR60][R14.64] ;  /* 0x0000003c0e0e7981 */ /* 0x000ee8000c1e1100 */
[----:B------:R0:W4:Y:S04]  /*1980*/  LDG.E.U8 R11, desc[UR60][R10.64] ;  /* 0x0000003c0a0b7981 */ /* 0x000128000c1e1100 */
[----:B------:R-:W5:Y:S01]  /*1990*/  LDG.E.U8 R6, desc[UR60][R6.64] ;  /* 0x0000003c06067981 */ /* 0x000f62000c1e1100 */
        /* <DEDUP_REMOVED lines=21> */
.L_x_80:
[----:B------:R-:W-:Y:S05]  /*1af0*/  EXIT ;  /* 0x000000000000794d */ /* 0x000fea0003800000 */
.L_x_83:
        /* <DEDUP_REMOVED lines=16> */
.L_x_108:


//--------------------- .text._ZN2at6native12cross_kernelIh16OffsetCalculatorILi3EjLb0EElEEviPT_PKS4_S7_T0_T1_S9_S9_ --------------------------
	.section	.text._ZN2at6native12cross_kernelIh16OffsetCalculatorILi3EjLb0EElEEviPT_PKS4_S7_T0_T1_S9_S9_,"ax",@progbits
	.align	128
        .global         _ZN2at6native12cross_kernelIh16OffsetCalculatorILi3EjLb0EElEEviPT_PKS4_S7_T0_T1_S9_S9_
        .type           _ZN2at6native12cross_kernelIh16OffsetCalculatorILi3EjLb0EElEEviPT_PKS4_S7_T0_T1_S9_S9_,@function
        .size           _ZN2at6native12cross_kernelIh16OffsetCalculatorILi3EjLb0EElEEviPT_PKS4_S7_T0_T1_S9_S9_,(.L_x_109 - _ZN2at6native12cross_kernelIh16OffsetCalculatorILi3EjLb0EElEEviPT_PKS4_S7_T0_T1_S9_S9_)
        .other          _ZN2at6native12cross_kernelIh16OffsetCalculatorILi3EjLb0EElEEviPT_PKS4_S7_T0_T1_S9_S9_,@"STO_CUDA_ENTRY STV_DEFAULT"
_ZN2at6native12cross_kernelIh16OffsetCalculatorILi3EjLb0EElEEviPT_PKS4_S7_T0_T1_S9_S9_:
.text._ZN2at6native12cross_kernelIh16OffsetCalculatorILi3EjLb0EElEEviPT_PKS4_S7_T0_T1_S9_S9_:
        /* <DEDUP_REMOVED lines=71> */
.L_x_86:
        /* <DEDUP_REMOVED lines=317> */
.L_x_85:
        /* <DEDUP_REMOVED lines=10> */
[----:B------:R0:W2:Y:S01]  /*18e0*/  LDG.E.U8 R4, desc[UR30][R20.64] ;  /* 0x0000001e14047981 */ /* 0x0000a2000c1e1100 */
[----:B------:R-:W-:Y:S02]  /*18f0*/  IADD3 R12, P2, R20, -UR32, RZ ;  /* 0x80000020140c7c10 */ /* 0x000fe4000ff5e0ff */
[----:B------:R-:W-:Y:S01]  /*1900*/  IADD3.X R15, R11, UR37, RZ, P0, !PT ;  /* 0x000000250b0f7c10 */ /* 0x000fe200087fe4ff */
[----:B------:R-:W2:Y:S01]  /*1910*/  LDG.E.U8 R25, desc[UR30][R24.64] ;  /* 0x0000001e18197981 */ /* 0x000ea2000c1e1100 */
[----:B------:R-:W-:Y:S01]  /*1920*/  IADD3.X R13, R21, ~UR33, RZ, P2, !PT ;  /* 0x80000021150d7c10 */ /* 0x000fe200097fe4ff */
[----:B------:R-:W-:Y:S01]  /*1930*/  ULDC.64 UR36, c[0x0][0x490] ;  /* 0x0001240000247ab9 */ /* 0x000fe20000000a00 */
[----:B------:R-:W-:Y:S01]  /*1940*/  IADD3 R16, P0, R12, -UR32, RZ ;  /* 0x800000200c107c10 */ /* 0x000fe2000ff1e0ff */
[----:B------:R-:W3:Y:S03]  /*1950*/  LDG.E.U8 R11, desc[UR30][R10.64] ;  /* 0x0000001e0a0b7981 */ /* 0x000ee6000c1e1100 */
[----:B------:R-:W-:Y:S01]  /*1960*/  IADD3.X R17, R13, ~UR33, RZ, P0, !PT ;  /* 0x800000210d117c10 */ /* 0x000fe200087fe4ff */
[----:B------:R2:W4:Y:S04]  /*1970*/  LDG.E.U8 R6, desc[UR30][R12.64] ;  /* 0x0000001e0c067981 */ /* 0x000528000c1e1100 */
[----:B------:R-:W4:Y:S04]  /*1980*/  LDG.E.U8 R15, desc[UR30][R14.64] ;  /* 0x0000001e0e0f7981 */ /* 0x000f28000c1e1100 */
[----:B------:R-:W3:Y:S01]  /*1990*/  LDG.E.U8 R16, desc[UR30][R16.64] ;  /* 0x0000001e10107981 */ /* 0x000ee2000c1e1100 */
        /* <DEDUP_REMOVED lines=21> */
.L_x_84:
[----:B------:R-:W-:Y:S05]  /*1af0*/  EXIT ;  /* 0x000000000000794d */ /* 0x000fea0003800000 */
.L_x_87:
        /* <DEDUP_REMOVED lines=16> */
.L_x_109:


//--------------------- .nv.shared.reserved.0     --------------------------
	.section	.nv.shared.reserved.0,"aw",@nobits
	.weak		__nv_reservedSMEM_offset_0_alias
	.size		__nv_reservedSMEM_offset_0_alias, 0, 0
	.other		__nv_reservedSMEM_offset_0_alias,@"STO_CUDA_RESERVED_SHARED STV_DEFAULT"
__nv_reservedSMEM_offset_0_alias:
	.zero		0


//--------------------- .nv.global                --------------------------
	.section	.nv.global,"aw",@nobits
.nv.global:
	.type		_ZN45_INTERNAL_514267e4_14_CrossKernel_cu_a4741ca24cuda3std3__48in_placeE,@object
	.size		_ZN45_INTERNAL_514267e4_14_CrossKernel_cu_a4741ca24cuda3std3__48in_placeE,(_ZN45_INTERNAL_514267e4_14_CrossKernel_cu_a4741ca24cuda3std6ranges3__45__cpo8distanceE - _ZN45_INTERNAL_514267e4_14_CrossKernel_cu_a4741ca24cuda3std3__48in_placeE)
_ZN45_INTERNAL_514267e4_14_CrossKernel_cu_a4741ca24cuda3std3__48in_placeE:
	.zero		1
	.type		_ZN45_INTERNAL_514267e4_14_CrossKernel_cu_a4741ca24cuda3std6ranges3__45__cpo8distanceE,@object
	.size		_ZN45_INTERNAL_514267e4_14_CrossKernel_cu_a4741ca24cuda3std6ranges3__45__cpo8distanceE,(_ZN45_INTERNAL_514267e4_14_CrossKernel_cu_a4741ca24cuda3std3__45__cpo6cbeginE - _ZN45_INTERNAL_514267e4_14_CrossKernel_cu_a4741ca24cuda3std6ranges3__45__cpo8distanceE)
_ZN45_INTERNAL_514267e4_14_CrossKernel_cu_a4741ca24cuda3std6ranges3__45__cpo8distanceE:
	.zero		1
	.type		_ZN45_INTERNAL_514267e4_14_CrossKernel_cu_a4741ca24cuda3std3__45__cpo6cbeginE,@object
	.size		_ZN45_INTERNAL_514267e4_14_CrossKernel_cu_a4741ca24cuda3std3__45__cpo6cbeginE,(_ZN45_INTERNAL_514267e4_14_CrossKernel_cu_a4741ca24cuda3std6ranges3__45__cpo7advanceE - _ZN45_INTERNAL_514267e4_14_CrossKernel_cu_a4741ca24cuda3std3__45__cpo6cbeginE)
_ZN45_INTERNAL_514267e4_14_CrossKernel_cu_a4741ca24cuda3std3__45__cpo6cbeginE:
	.zero		1
	.type		_ZN45_INTERNAL_514267e4_14_CrossKernel_cu_a4741ca24cuda3std6ranges3__45__cpo7advanceE,@object
	.size		_ZN45_INTERNAL_514267e4_14_CrossKernel_cu_a4741ca24cuda3std6ranges3__45__cpo7advanceE,(_ZN45_INTERNAL_514267e4_14_CrossKernel_cu_a4741ca24cuda3std3__45__cpo7crbeginE - _ZN45_INTERNAL_514267e4_14_CrossKernel_cu_a4741ca24cuda3std6ranges3__45__cpo7advanceE)
_ZN45_INTERNAL_514267e4_14_CrossKernel_cu_a4741ca24cuda3std6ranges3__45__cpo7advanceE:
	.zero		1
	.type		_ZN45_INTERNAL_514267e4_14_CrossKernel_cu_a4741ca24cuda3std3__45__cpo7crbeginE,@object
	.size		_ZN45_INTERNAL_514267e4_14_CrossKernel_cu_a4741ca24cuda3std3__45__cpo7crbeginE,(_ZN45_INTERNAL_514267e4_14_CrossKernel_cu_a4741ca24cuda3std6ranges3__45__cpo4dataE - _ZN45_INTERNAL_514267e4_14_CrossKernel_cu_a4741ca24cuda3std3__45__cpo7crbeginE)
_ZN45_INTERNAL_514267e4_14_CrossKernel_cu_a4741ca24cuda3std3__45__cpo7crbeginE:
	.zero		1
	.type		_ZN45_INTERNAL_514267e4_14_CrossKernel_cu_a4741ca24cuda3std6ranges3__45__cpo4dataE,@object
	.size		_ZN45_INTERNAL_514267e4_14_CrossKernel_cu_a4741ca24cuda3std6ranges3__45__cpo4dataE,(_ZN45_INTERNAL_514267e4_14_CrossKernel_cu_a4741ca24cuda3std6ranges3__45__cpo5beginE - _ZN45_INTERNAL_514267e4_14_CrossKernel_cu_a4741ca24cuda3std6ranges3__45__cpo4dataE)
_ZN45_INTERNAL_514267e4_14_CrossKernel_cu_a4741ca24cuda3std6ranges3__45__cpo4dataE:
	.zero		1
	.type		_ZN45_INTERNAL_514267e4_14_CrossKernel_cu_a4741ca24cuda3std6ranges3__45__cpo5beginE,@object
	.size		_ZN45_INTERNAL_514267e4_14_CrossKernel_cu_a4741ca24cuda3std6ranges3__45__cpo5beginE,(_ZN45_INTERNAL_514267e4_14_CrossKernel_cu_a4741ca24cuda3std3__447_GLOBAL__N__514267e4_14_CrossKernel_cu_a4741ca26ignoreE - _ZN45_INTERNAL_514267e4_14_CrossKernel_cu_a4741ca24cuda3std6ranges3__45__cpo5beginE)
_ZN45_INTERNAL_514267e4_14_CrossKernel_cu_a4741ca24cuda3std6ranges3__45__cpo5beginE:
	.zero		1
	.type		_ZN45_INTERNAL_514267e4_14_CrossKernel_cu_a4741ca24cuda3std3__447_GLOBAL__N__514267e4_14_CrossKernel_cu_a4741ca26ignoreE,@object
	.size		_ZN45_INTERNAL_514267e4_14_CrossKernel_cu_a4741ca24cuda3std3__447_GLOBAL__N__514267e4_14_CrossKernel_cu_a4741ca26ignoreE,(_ZN45_INTERNAL_514267e4_14_CrossKernel_cu_a4741ca24cuda3std6ranges3__45__cpo4sizeE - _ZN45_INTERNAL_514267e4_14_CrossKernel_cu_a4741ca24cuda3std3__447_GLOBAL__N__514267e4_14_CrossKernel_cu_a4741ca26ignoreE)
_ZN45_INTERNAL_514267e4_14_CrossKernel_cu_a4741ca24cuda3std3__447_GLOBAL__N__514267e4_14_CrossKernel_cu_a4741ca26ignoreE:
	.zero		1
	.type		_ZN45_INTERNAL_514267e4_14_CrossKernel_cu_a4741ca24cuda3std6ranges3__45__cpo4sizeE,@object
	.size		_ZN45_INTERNAL_514267e4_14_CrossKernel_cu_a4741ca24cuda3std6ranges3__45__cpo4sizeE,(_ZN45_INTERNAL_514267e4_14_CrossKernel_cu_a4741ca24cuda3std3__45__cpo5beginE - _ZN45_INTERNAL_514267e4_14_CrossKernel_cu_a4741ca24cuda3std6ranges3__45__cpo4sizeE)
_ZN45_INTERNAL_514267e4_14_CrossKernel_cu_a4741ca24cuda3std6ranges3__45__cpo4sizeE:
	.zero		1
	.type		_ZN45_INTERNAL_514267e4_14_CrossKernel_cu_a4741ca24cuda3std3__45__cpo5beginE,@object
	.size		_ZN45_INTERNAL_514267e4_14_CrossKernel_cu_a4741ca24cuda3std3__45__cpo5beginE,(_ZN45_INTERNAL_514267e4_14_CrossKernel_cu_a4741ca24cuda3std6ranges3__45__cpo6cbeginE - _ZN45_INTERNAL_514267e4_14_CrossKernel_cu_a4741ca24cuda3std3__45__cpo5beginE)
_ZN45_INTERNAL_514267e4_14_CrossKernel_cu_a4741ca24cuda3std3__45__cpo5beginE:
	.zero		1
	.type		_ZN45_INTERNAL_514267e4_14_CrossKernel_cu_a4741ca24cuda3std6ranges3__45__cpo6cbeginE,@object
	.size		_ZN45_INTERNAL_514267e4_14_CrossKernel_cu_a4741ca24cuda3std6ranges3__45__cpo6cbeginE,(_ZN45_INTERNAL_514267e4_14_CrossKernel_cu_a4741ca24cuda3std3__45__cpo6rbeginE - _ZN45_INTERNAL_514267e4_14_CrossKernel_cu_a4741ca24cuda3std6ranges3__45__cpo6cbeginE)
_ZN45_INTERNAL_514267e4_14_CrossKernel_cu_a4741ca24cuda3std6ranges3__45__cpo6cbeginE:
	.zero		1
	.type		_ZN45_INTERNAL_514267e4_14_CrossKernel_cu_a4741ca24cuda3std3__45__cpo6rbeginE,@object
	.size		_ZN45_INTERNAL_514267e4_14_CrossKernel_cu_a4741ca24cuda3std3__45__cpo6rbeginE,(_ZN45_INTERNAL_514267e4_14_CrossKernel_cu_a4741ca24cuda3std6ranges3__45__cpo4nextE - _ZN45_INTERNAL_514267e4_14_CrossKernel_cu_a4741ca24cuda3std3__45__cpo6rbeginE)
_ZN45_INTERNAL_514267e4_14_CrossKernel_cu_a4741ca24cuda3std3__45__cpo6rbeginE:
	.zero		1
	.type		_ZN45_INTERNAL_514267e4_14_CrossKernel_cu_a4741ca24cuda3std6ranges3__45__cpo4nextE,@object
	.size		_ZN45_INTERNAL_514267e4_14_CrossKernel_cu_a4741ca24cuda3std6ranges3__45__cpo4nextE,(_ZN45_INTERNAL_514267e4_14_CrossKernel_cu_a4741ca24cuda3std6ranges3__45__cpo4swapE - _ZN45_INTERNAL_514267e4_14_CrossKernel_cu_a4741ca24cuda3std6ranges3__45__cpo4nextE)
_ZN45_INTERNAL_514267e4_14_CrossKernel_cu_a4741ca24cuda3std6ranges3__45__cpo4nextE:
	.zero		1
	.type		_ZN45_INTERNAL_514267e4_14_CrossKernel_cu_a4741ca24cuda3std6ranges3__45__cpo4swapE,@object
	.size		_ZN45_INTERNAL_514267e4_14_CrossKernel_cu_a4741ca24cuda3std6ranges3__45__cpo4swapE,(_ZN45_INTERNAL_514267e4_14_CrossKernel_cu_a4741ca24cuda3std3__420unreachable_sentinelE - _ZN45_INTERNAL_514267e4_14_CrossKernel_cu_a4741ca24cuda3std6ranges3__45__cpo4swapE)
_ZN45_INTERNAL_514267e4_14_CrossKernel_cu_a4741ca24cuda3std6ranges3__45__cpo4swapE:
	.zero		1
	.type		_ZN45_INTERNAL_514267e4_14_CrossKernel_cu_a4741ca24cuda3std3__420unreachable_sentinelE,@object
	.size		_ZN45_INTERNAL_514267e4_14_CrossKernel_cu_a4741ca24cuda3std3__420unreachable_sentinelE,(_ZN45_INTERNAL_514267e4_14_CrossKernel_cu_a4741ca26thrust23THRUST_300001_SM_900_NS6system6detail10sequential3seqE - _ZN45_INTERNAL_514267e4_14_CrossKernel_cu_a4741ca24cuda3std3__420unreachable_sentinelE)
_ZN45_INTERNAL_514267e4_14_CrossKernel_cu_a4741ca24cuda3std3__420unreachable_sentinelE:
	.zero		1
	.type		_ZN45_INTERNAL_514267e4_14_CrossKernel_cu_a4741ca26thrust23THRUST_300001_SM_900_NS6system6detail10sequential3seqE,@object
	.size		_ZN45_INTERNAL_514267e4_14_CrossKernel_cu_a4741ca26thrust23THRUST_300001_SM_900_NS6system6detail10sequential3seqE,(_ZN45_INTERNAL_514267e4_14_CrossKernel_cu_a4741ca24cuda3std3__45__cpo4cendE - _ZN45_INTERNAL_514267e4_14_CrossKernel_cu_a4741ca26thrust23THRUST_300001_SM_900_NS6system6detail10sequential3seqE)
_ZN45_INTERNAL_514267e4_14_CrossKernel_cu_a4741ca26thrust23THRUST_300001_SM_900_NS6system6detail10sequential3seqE:
	.zero		1
	.type		_ZN45_INTERNAL_514267e4_14_CrossKernel_cu_a4741ca24cuda3std3__45__cpo4cendE,@object
	.size		_ZN45_INTERNAL_514267e4_14_CrossKernel_cu_a4741ca24cuda3std3__45__cpo4cendE,(_ZN45_INTERNAL_514267e4_14_CrossKernel_cu_a4741ca24cuda3std6ranges3__45__cpo9iter_swapE - _ZN45_INTERNAL_514267e4_14_CrossKernel_cu_a4741ca24cuda3std3__45__cpo4cendE)
_ZN45_INTERNAL_514267e4_14_CrossKernel_cu_a4741ca24cuda3std3__45__cpo4cendE:
	.zero		1
	.type		_ZN45_INTERNAL_514267e4_14_CrossKernel_cu_a4741ca24cuda3std6ranges3__45__cpo9iter_swapE,@object
	.size		_ZN45_INTERNAL_514267e4_14_CrossKernel_cu_a4741ca24cuda3std6ranges3__45__cpo9iter_swapE,(_ZN45_INTERNAL_514267e4_14_CrossKernel_cu_a4741ca24cuda3std3__45__cpo5crendE - _ZN45_INTERNAL_514267e4_14_CrossKernel_cu_a4741ca24cuda3std6ranges3__45__cpo9iter_swapE)
_ZN45_INTERNAL_514267e4_14_CrossKernel_cu_a4741ca24cuda3std6ranges3__45__cpo9iter_swapE:
	.zero		1
	.type		_ZN45_INTERNAL_514267e4_14_CrossKernel_cu_a4741ca24cuda3std3__45__cpo5crendE,@object
	.size		_ZN45_INTERNAL_514267e4_14_CrossKernel_cu_a4741ca24cuda3std3__45__cpo5crendE,(_ZN45_INTERNAL_514267e4_14_CrossKernel_cu_a4741ca24cuda3std6ranges3__45__cpo5cdataE - _ZN45_INTERNAL_514267e4_14_CrossKernel_cu_a4741ca24cuda3std3__45__cpo5crendE)
_ZN45_INTERNAL_514267e4_14_CrossKernel_cu_a4741ca24cuda3std3__45__cpo5crendE:
	.zero		1
	.type		_ZN45_INTERNAL_514267e4_14_CrossKernel_cu_a4741ca24cuda3std6ranges3__45__cpo5cdataE,@object
	.size		_ZN45_INTERNAL_514267e4_14_CrossKernel_cu_a4741ca24cuda3std6ranges3__45__cpo5cdataE,(_ZN45_INTERNAL_514267e4_14_CrossKernel_cu_a4741ca24cuda3std6ranges3__45__cpo3endE - _ZN45_INTERNAL_514267e4_14_CrossKernel_cu_a4741ca24cuda3std6ranges3__45__cpo5cdataE)
_ZN45_INTERNAL_514267e4_14_CrossKernel_cu_a4741ca24cuda3std6ranges3__45__cpo5cdataE:
	.zero		1
	.type		_ZN45_INTERNAL_514267e4_14_CrossKernel_cu_a4741ca24cuda3std6ranges3__45__cpo3endE,@object
	.size		_ZN45_INTERNAL_514267e4_14_CrossKernel_cu_a4741ca24cuda3std6ranges3__45__cpo3endE,(_ZN45_INTERNAL_514267e4_14_CrossKernel_cu_a4741ca24cuda3std3__419piecewise_constructE - _ZN45_INTERNAL_514267e4_14_CrossKernel_cu_a4741ca24cuda3std6ranges3__45__cpo3endE)
_ZN45_INTERNAL_514267e4_14_CrossKernel_cu_a4741ca24cuda3std6ranges3__45__cpo3endE:
	.zero		1
	.type		_ZN45_INTERNAL_514267e4_14_CrossKernel_cu_a4741ca24cuda3std3__419piecewise_constructE,@object
	.size		_ZN45_INTERNAL_514267e4_14_CrossKernel_cu_a4741ca24cuda3std3__419piecewise_constructE,(_ZN45_INTERNAL_514267e4_14_CrossKernel_cu_a4741ca24cuda3std6ranges3__45__cpo5ssizeE - _ZN45_INTERNAL_514267e4_14_CrossKernel_cu_a4741ca24cuda3std3__419piecewise_constructE)
_ZN45_INTERNAL_514267e4_14_CrossKernel_cu_a4741ca24cuda3std3__419piecewise_constructE:
	.zero		1
	.type		_ZN45_INTERNAL_514267e4_14_CrossKernel_cu_a4741ca24cuda3std6ranges3__45__cpo5ssizeE,@object
	.size		_ZN45_INTERNAL_514267e4_14_CrossKernel_cu_a4741ca24cuda3std6ranges3__45__cpo5ssizeE,(_ZN45_INTERNAL_514267e4_14_CrossKernel_cu_a4741ca24cuda3std3__45__cpo3endE - _ZN45_INTERNAL_514267e4_14_CrossKernel_cu_a4741ca24cuda3std6ranges3__45__cpo5ssizeE)
_ZN45_INTERNAL_514267e4_14_CrossKernel_cu_a4741ca24cuda3std6ranges3__45__cpo5ssizeE:
	.zero		1
	.type		_ZN45_INTERNAL_514267e4_14_CrossKernel_cu_a4741ca24cuda3std3__45__cpo3endE,@object
	.size		_ZN45_INTERNAL_514267e4_14_CrossKernel_cu_a4741ca24cuda3std3__45__cpo3endE,(_ZN45_INTERNAL_514267e4_14_CrossKernel_cu_a4741ca24cuda3std6ranges3__45__cpo4cendE - _ZN45_INTERNAL_514267e4_14_CrossKernel_cu_a4741ca24cuda3std3__45__cpo3endE)
_ZN45_INTERNAL_514267e4_14_CrossKernel_cu_a4741ca24cuda3std3__45__cpo3endE:
	.zero		1
	.type		_ZN45_INTERNAL_514267e4_14_CrossKernel_cu_a4741ca24cuda3std6ranges3__45__cpo4cendE,@object
	.size		_ZN45_INTERNAL_514267e4_14_CrossKernel_cu_a4741ca24cuda3std6ranges3__45__cpo4cendE,(_ZN45_INTERNAL_514267e4_14_CrossKernel_cu_a4741ca24cuda3std3__45__cpo4rendE - _ZN45_INTERNAL_514267e4_14_CrossKernel_cu_a4741ca24cuda3std6ranges3__45__cpo4cendE)
_ZN45_INTERNAL_514267e4_14_CrossKernel_cu_a4741ca24cuda3std6ranges3__45__cpo4cendE:
	.zero		1
	.type		_ZN45_INTERNAL_514267e4_14_CrossKernel_cu_a4741ca24cuda3std3__45__cpo4rendE,@object
	.size		_ZN45_INTERNAL_514267e4_14_CrossKernel_cu_a4741ca24cuda3std3__45__cpo4rendE,(_ZN45_INTERNAL_514267e4_14_CrossKernel_cu_a4741ca24cuda3std6ranges3__45__cpo4prevE - _ZN45_INTERNAL_514267e4_14_CrossKernel_cu_a4741ca24cuda3std3__45__cpo4rendE)
_ZN45_INTERNAL_514267e4_14_CrossKernel_cu_a4741ca24cuda3std3__45__cpo4rendE:
	.zero		1
	.type		_ZN45_INTERNAL_514267e4_14_CrossKernel_cu_a4741ca24cuda3std6ranges3__45__cpo4prevE,@object
	.size		_ZN45_INTERNAL_514267e4_14_CrossKernel_cu_a4741ca24cuda3std6ranges3__45__cpo4prevE,(_ZN45_INTERNAL_514267e4_14_CrossKernel_cu_a4741ca24cuda3std6ranges3__45__cpo9iter_moveE - _ZN45_INTERNAL_514267e4_14_CrossKernel_cu_a4741ca24cuda3std6ranges3__45__cpo4prevE)
_ZN45_INTERNAL_514267e4_14_CrossKernel_cu_a4741ca24cuda3std6ranges3__45__cpo4prevE:
	.zero		1
	.type		_ZN45_INTERNAL_514267e4_14_CrossKernel_cu_a4741ca24cuda3std6ranges3__45__cpo9iter_moveE,@object
	.size		_ZN45_INTERNAL_514267e4_14_CrossKernel_cu_a4741ca24cuda3std6ranges3__45__cpo9iter_moveE,(.L_13 - _ZN45_INTERNAL_514267e4_14_CrossKernel_cu_a4741ca24cuda3std6ranges3__45__cpo9iter_moveE)
_ZN45_INTERNAL_514267e4_14_CrossKernel_cu_a4741ca24cuda3std6ranges3__45__cpo9iter_moveE:
	.zero		1
.L_13:


//--------------------- .nv.constant0._ZN2at6native12cross_kernelIN3c108BFloat16E16OffsetCalculatorILi3EjLb0EEiEEviPT_PKS6_S9_T0_T1_SB_SB_ --------------------------
	.section	.nv.constant0._ZN2at6native12cross_kernelIN3c108BFloat16E16OffsetCalculatorILi3EjLb0EEiEEviPT_PKS6_S9_T0_T1_SB_SB_,"a",@progbits
	.sectionflags	@""
	.align	4
.nv.constant0._ZN2at6native12cross_kernelIN3c108BFloat16E16OffsetCalculatorILi3EjLb0EEiEEviPT_PKS6_S9_T0_T1_SB_SB_:
	.zero		1176


//--------------------- .nv.constant0._ZN2at6native12cross_kernelIN3c108BFloat16E16OffsetCalculatorILi3EjLb0EElEEviPT_PKS6_S9_T0_T1_SB_SB_ --------------------------
	.section	.nv.constant0._ZN2at6native12cross_kernelIN3c108BFloat16E16OffsetCalculatorILi3EjLb0EElEEviPT_PKS6_S9_T0_T1_SB_SB_,"a",@progbits
	.sectionflags	@""
	.align	4
.nv.constant0._ZN2at6native12cross_kernelIN3c108BFloat16E16OffsetCalculatorILi3EjLb0EElEEviPT_PKS6_S9_T0_T1_SB_SB_:
	.zero		1192


//--------------------- .nv.constant0._ZN2at6native12cross_kernelIN3c104HalfE16OffsetCalculatorILi3EjLb0EEiEEviPT_PKS6_S9_T0_T1_SB_SB_ --------------------------
	.section	.nv.constant0._ZN2at6native12cross_kernelIN3c104HalfE16OffsetCalculatorILi3EjLb0EEiEEviPT_PKS6_S9_T0_T1_SB_SB_,"a",@progbits
	.sectionflags	@""
	.align	4
.nv.constant0._ZN2at6native12cross_kernelIN3c104HalfE16OffsetCalculatorILi3EjLb0EEiEEviPT_PKS6_S9_T0_T1_SB_SB_:
	.zero		1176


//--------------------- .nv.constant0._ZN2at6native12cross_kernelIN3c104HalfE16OffsetCalculatorILi3EjLb0EElEEviPT_PKS6_S9_T0_T1_SB_SB_ --------------------------
	.section	.nv.constant0._ZN2at6native12cross_kernelIN3c104HalfE16OffsetCalculatorILi3EjLb0EElEEviPT_PKS6_S9_T0_T1_SB_SB_,"a",@progbits
	.sectionflags	@""
	.align	4
.nv.constant0._ZN2at6native12cross_kernelIN3c104HalfE16OffsetCalculatorILi3EjLb0EElEEviPT_PKS6_S9_T0_T1_SB_SB_:
	.zero		1192


//--------------------- .nv.constant0._ZN2at6native12cross_kernelIN3c107complexIfEE16OffsetCalculatorILi3EjLb0EEiEEviPT_PKS7_SA_T0_T1_SC_SC_ --------------------------
	.section	.nv.constant0._ZN2at6native12cross_kernelIN3c107complexIfEE16OffsetCalculatorILi3EjLb0EEiEEviPT_PKS7_SA_T0_T1_SC_SC_,"a",@progbits
	.sectionflags	@""
	.align	4
.nv.constant0._ZN2at6native12cross_kernelIN3c107complexIfEE16OffsetCalculatorILi3EjLb0EEiEEviPT_PKS7_SA_T0_T1_SC_SC_:
	.zero		1176


//--------------------- .nv.constant0._ZN2at6native12cross_kernelIN3c107complexIfEE16OffsetCalculatorILi3EjLb0EElEEviPT_PKS7_SA_T0_T1_SC_SC_ --------------------------
	.section	.nv.constant0._ZN2at6native12cross_kernelIN3c107complexIfEE16OffsetCalculatorILi3EjLb0EElEEviPT_PKS7_SA_T0_T1_SC_SC_,"a",@progbits
	.sectionflags	@""
	.align	4
.nv.constant0._ZN2at6native12cross_kernelIN3c107complexIfEE16OffsetCalculatorILi3EjLb0EElEEviPT_PKS7_SA_T0_T1_SC_SC_:
	.zero		1192


//--------------------- .nv.constant0._ZN2at6native12cross_kernelIN3c107complexIdEE16OffsetCalculatorILi3EjLb0EEiEEviPT_PKS7_SA_T0_T1_SC_SC_ --------------------------
	.section	.nv.constant0._ZN2at6native12cross_kernelIN3c107complexIdEE16OffsetCalculatorILi3EjLb0EEiEEviPT_PKS7_SA_T0_T1_SC_SC_,"a",@progbits
	.sectionflags	@""
	.align	4
.nv.constant0._ZN2at6native12cross_kernelIN3c107complexIdEE16OffsetCalculatorILi3EjLb0EEiEEviPT_PKS7_SA_T0_T1_SC_SC_:
	.zero		1176


//--------------------- .nv.constant0._ZN2at6native12cross_kernelIN3c107complexIdEE16OffsetCalculatorILi3EjLb0EElEEviPT_PKS7_SA_T0_T1_SC_SC_ --------------------------
	.section	.nv.constant0._ZN2at6native12cross_kernelIN3c107complexIdEE16OffsetCalculatorILi3EjLb0EElEEviPT_PKS7_SA_T0_T1_SC_SC_,"a",@progbits
	.sectionflags	@""
	.align	4
.nv.constant0._ZN2at6native12cross_kernelIN3c107complexIdEE16OffsetCalculatorILi3EjLb0EElEEviPT_PKS7_SA_T0_T1_SC_SC_:
	.zero		1192


//--------------------- .nv.constant0._ZN2at6native12cross_kernelIf16OffsetCalculatorILi3EjLb0EEiEEviPT_PKS4_S7_T0_T1_S9_S9_ --------------------------
	.section	.nv.constant0._ZN2at6native12cross_kernelIf16OffsetCalculatorILi3EjLb0EEiEEviPT_PKS4_S7_T0_T1_S9_S9_,"a",@progbits
	.sectionflags	@""
	.align	4
.nv.constant0._ZN2at6native12cross_kernelIf16OffsetCalculatorILi3EjLb0EEiEEviPT_PKS4_S7_T0_T1_S9_S9_:
	.zero		1176


//--------------------- .nv.constant0._ZN2at6native12cross_kernelIf16OffsetCalculatorILi3EjLb0EElEEviPT_PKS4_S7_T0_T1_S9_S9_ --------------------------
	.section	.nv.constant0._ZN2at6native12cross_kernelIf16OffsetCalculatorILi3EjLb0EElEEviPT_PKS4_S7_T0_T1_S9_S9_,"a",@progbits
	.sectionflags	@""
	.align	4
.nv.constant0._ZN2at6native12cross_kernelIf16OffsetCalculatorILi3EjLb0EElEEviPT_PKS4_S7_T0_T1_S9_S9_:
	.zero		1192


//--------------------- .nv.constant0._ZN2at6native12cross_kernelId16OffsetCalculatorILi3EjLb0EEiEEviPT_PKS4_S7_T0_T1_S9_S9_ --------------------------
	.section	.nv.constant0._ZN2at6native12cross_kernelId16OffsetCalculatorILi3EjLb0EEiEEviPT_PKS4_S7_T0_T1_S9_S9_,"a",@progbits
	.sectionflags	@""
	.align	4
.nv.constant0._ZN2at6native12cross_kernelId16OffsetCalculatorILi3EjLb0EEiEEviPT_PKS4_S7_T0_T1_S9_S9_:
	.zero		1176


//--------------------- .nv.constant0._ZN2at6native12cross_kernelId16OffsetCalculatorILi3EjLb0EElEEviPT_PKS4_S7_T0_T1_S9_S9_ --------------------------
	.section	.nv.constant0._ZN2at6native12cross_kernelId16OffsetCalculatorILi3EjLb0EElEEviPT_PKS4_S7_T0_T1_S9_S9_,"a",@progbits
	.sectionflags	@""
	.align	4
.nv.constant0._ZN2at6native12cross_kernelId16OffsetCalculatorILi3EjLb0EElEEviPT_PKS4_S7_T0_T1_S9_S9_:
	.zero		1192


//--------------------- .nv.constant0._ZN2at6native12cross_kernelIs16OffsetCalculatorILi3EjLb0EEiEEviPT_PKS4_S7_T0_T1_S9_S9_ --------------------------
	.section	.nv.constant0._ZN2at6native12cross_kernelIs16OffsetCalculatorILi3EjLb0EEiEEviPT_PKS4_S7_T0_T1_S9_S9_,"a",@progbits
	.sectionflags	@""
	.align	4
.nv.constant0._ZN2at6native12cross_kernelIs16OffsetCalculatorILi3EjLb0EEiEEviPT_PKS4_S7_T0_T1_S9_S9_:
	.zero		1176


//--------------------- .nv.constant0._ZN2at6native12cross_kernelIs16OffsetCalculatorILi3EjLb0EElEEviPT_PKS4_S7_T0_T1_S9_S9_ --------------------------
	.section	.nv.constant0._ZN2at6native12cross_kernelIs16OffsetCalculatorILi3EjLb0EElEEviPT_PKS4_S7_T0_T1_S9_S9_,"a",@progbits
	.sectionflags	@""
	.align	4
.nv.constant0._ZN2at6native12cross_kernelIs16OffsetCalculatorILi3EjLb0EElEEviPT_PKS4_S7_T0_T1_S9_S9_:
	.zero		1192


//--------------------- .nv.constant0._ZN2at6native12cross_kernelIl16OffsetCalculatorILi3EjLb0EEiEEviPT_PKS4_S7_T0_T1_S9_S9_ --------------------------
	.section	.nv.constant0._ZN2at6native12cross_kernelIl16OffsetCalculatorILi3EjLb0EEiEEviPT_PKS4_S7_T0_T1_S9_S9_,"a",@progbits
	.sectionflags	@""
	.align	4
.nv.constant0._ZN2at6native12cross_kernelIl16OffsetCalculatorILi3EjLb0EEiEEviPT_PKS4_S7_T0_T1_S9_S9_:
	.zero		1176


//--------------------- .nv.constant0._ZN2at6native12cross_kernelIl16OffsetCalculatorILi3EjLb0EElEEviPT_PKS4_S7_T0_T1_S9_S9_ --------------------------
	.section	.nv.constant0._ZN2at6native12cross_kernelIl16OffsetCalculatorILi3EjLb0EElEEviPT_PKS4_S7_T0_T1_S9_S9_,"a",@progbits
	.sectionflags	@""
	.align	4
.nv.constant0._ZN2at6native12cross_kernelIl16OffsetCalculatorILi3EjLb0EElEEviPT_PKS4_S7_T0_T1_S9_S9_:
	.zero		1192


//--------------------- .nv.constant0._ZN2at6native12cross_kernelIi16OffsetCalculatorILi3EjLb0EEiEEviPT_PKS4_S7_T0_T1_S9_S9_ --------------------------
	.section	.nv.constant0._ZN2at6native12cross_kernelIi16OffsetCalculatorILi3EjLb0EEiEEviPT_PKS4_S7_T0_T1_S9_S9_,"a",@progbits
	.sectionflags	@""
	.align	4
.nv.constant0._ZN2at6native12cross_kernelIi16OffsetCalculatorILi3EjLb0EEiEEviPT_PKS4_S7_T0_T1_S9_S9_:
	.zero		1176


//--------------------- .nv.constant0._ZN2at6native12cross_kernelIi16OffsetCalculatorILi3EjLb0EElEEviPT_PKS4_S7_T0_T1_S9_S9_ --------------------------
	.section	.nv.constant0._ZN2at6native12cross_kernelIi16OffsetCalculatorILi3EjLb0EElEEviPT_PKS4_S7_T0_T1_S9_S9_,"a",@progbits
	.sectionflags	@""
	.align	4
.nv.constant0._ZN2at6native12cross_kernelIi16OffsetCalculatorILi3EjLb0EElEEviPT_PKS4_S7_T0_T1_S9_S9_:
	.zero		1192


//--------------------- .nv.constant0._ZN2at6native12cross_kernelIa16OffsetCalculatorILi3EjLb0EEiEEviPT_PKS4_S7_T0_T1_S9_S9_ --------------------------
	.section	.nv.constant0._ZN2at6native12cross_kernelIa16OffsetCalculatorILi3EjLb0EEiEEviPT_PKS4_S7_T0_T1_S9_S9_,"a",@progbits
	.sectionflags	@""
	.align	4
.nv.constant0._ZN2at6native12cross_kernelIa16OffsetCalculatorILi3EjLb0EEiEEviPT_PKS4_S7_T0_T1_S9_S9_:
	.zero		1176


//--------------------- .nv.constant0._ZN2at6native12cross_kernelIa16OffsetCalculatorILi3EjLb0EElEEviPT_PKS4_S7_T0_T1_S9_S9_ --------------------------
	.section	.nv.constant0._ZN2at6native12cross_kernelIa16OffsetCalculatorILi3EjLb0EElEEviPT_PKS4_S7_T0_T1_S9_S9_,"a",@progbits
	.sectionflags	@""
	.align	4
.nv.constant0._ZN2at6native12cross_kernelIa16OffsetCalculatorILi3EjLb0EElEEviPT_PKS4_S7_T0_T1_S9_S9_:
	.zero		1192


//--------------------- .nv.constant0._ZN2at6native12cross_kernelIh16OffsetCalculatorILi3EjLb0EEiEEviPT_PKS4_S7_T0_T1_S9_S9_ --------------------------
	.section	.nv.constant0._ZN2at6native12cross_kernelIh16OffsetCalculatorILi3EjLb0EEiEEviPT_PKS4_S7_T0_T1_S9_S9_,"a",@progbits
	.sectionflags	@""
	.align	4
.nv.constant0._ZN2at6native12cross_kernelIh16OffsetCalculatorILi3EjLb0EEiEEviPT_PKS4_S7_T0_T1_S9_S9_:
	.zero		1176


//--------------------- .nv.constant0._ZN2at6native12cross_kernelIh16OffsetCalculatorILi3EjLb0EElEEviPT_PKS4_S7_T0_T1_S9_S9_ --------------------------
	.section	.nv.constant0._ZN2at6native12cross_kernelIh16OffsetCalculatorILi3EjLb0EElEEviPT_PKS4_S7_T0_T1_S9_S9_,"a",@progbits
	.sectionflags	@""
	.align	4
.nv.constant0._ZN2at6native12cross_kernelIh16OffsetCalculatorILi3EjLb0EElEEviPT_PKS4_S7_T0_T1_S9_S9_:
	.zero		1192


//--------------------- SYMBOLS --------------------------

	.type		.nv.reservedSmem.offset0,@object
	.size		.nv.reservedSmem.offset0,0x4
